	.target	sm_100a

	.elftype	@"ET_EXEC"


//--------------------- .note.nv.tkinfo           --------------------------
	.section	.note.nv.tkinfo,"",@"SHT_NOTE"
	.sectionflags	@"SHF_NOTE_NV_TKINFO"
	.tkinfo
        /*0018*/ 	.word	0x00000002
        /*0030*/ 	.string	""
        /*0030*/ 	.string	"ptxas"
        /*0030*/ 	.string	"Cuda compilation tools, release 13.0, V13.0.88"
        /*0030*/ 	.string	"Build cuda_13.0.r13.0/compiler.36424714_0"
        /*0030*/ 	.string	"-arch sm_100a -m 64 "



//--------------------- .note.nv.cuinfo           --------------------------
	.section	.note.nv.cuinfo,"",@"SHT_NOTE"
	.sectionflags	@"SHF_NOTE_NV_CUINFO"
        /*0018*/ 	.short	0x0002
        /*001a*/ 	.short	0x0064
        /*001c*/ 	.short	0x0082
	.zero		2


//--------------------- .nv.info                  --------------------------
	.section	.nv.info,"",@"SHT_CUDA_INFO"
	.align	4


	//----- nvinfo : EIATTR_REGCOUNT
	.align		4
        /*0000*/ 	.byte	0x04, 0x2f
        /*0002*/ 	.short	(.L_19 - .L_18)
	.align		4
.L_18:
        /*0004*/ 	.word	index@(_ZN7cutlass13device_kernelINS_4gemm6kernel13GemmUniversalIN4cute5tupleIJiiiiEEENS1_10collective13CollectiveMmaINS1_35MainloopSm100TmaUmmaWarpSpecializedILi4ELi2ELi4ENS5_IJNS4_1CILi1EEESB_SB_EEEEENS5_IJNSA_ILi128EEESE_NSA_ILi32EEEEEENS_12float_e4m3_tENS5_IJlSB_lEEESH_SI_NS4_8TiledMMAINS4_8MMA_AtomIJNS4_10MMA_TraitsINS4_19SM100_MMA_F8F6F4_SSEJSH_SH_fSE_SE_NS4_17integral_constantINS4_4UMMA5MajorELSP_0EEESQ_NSN_INSO_7ScaleInELSR_0EEESS_EEEEEENS4_6LayoutISC_NS5_IJNSA_ILi0EEESW_SW_EEEEENS5_IJNS4_10UnderscoreESZ_SZ_EEEEENS4_13SM90_TMA_LOADENS4_14ComposedLayoutINS4_7SwizzleILi1ELi4ELi3EEENS4_18smem_ptr_flag_bitsILi8EEENSV_INS5_IJNSA_ILi8EEESF_EEENS5_IJSF_SB_EEEEEEEvNS4_8identityES12_S1C_vS1D_EENS_8epilogue10collective18CollectiveEpilogueINS1F_23Sm100TmaWarpSpecializedILi2ELi2ELi64ELb0ELb0EEEJSG_NS5_IJNSV_ISE_SB_EENSV_INSA_ILi64EEESB_EEEEESH_SI_SH_SI_NS1F_6fusion15FusionCallbacksIS1J_NS1O_17LinearCombinationISH_fSH_fLNS_15FloatRoundStyleE2EEESG_S1N_JEEENS4_5SM1004TMEM4LOAD26SM100_TMEM_LOAD_32dp32b64xES12_NS13_INS14_ILi2ELi4ELi3EEES17_NSV_INS5_IJS18_S1L_EEENS5_IJS1L_SB_EEEEEEENS4_39AutoVectorizingCopyWithAssumedAlignmentILi128EEENS4_14SM90_TMA_STOREES22_S24_S24_EEEvvEEEEvNT_6ParamsE)
        /*0008*/ 	.word	0x000000e0


	//----- nvinfo : EIATTR_FRAME_SIZE
	.align		4
.L_19:
        /*000c*/ 	.byte	0x04, 0x11
        /*000e*/ 	.short	(.L_21 - .L_20)
	.align		4
.L_20:
        /*0010*/ 	.word	index@($__internal_2_$__cuda_sm10x_tcgen05_guardrail_trap_unallocated_columns_being_dealloced)
        /*0014*/ 	.word	0x00000000


	//----- nvinfo : EIATTR_FRAME_SIZE
	.align		4
.L_21:
        /*0018*/ 	.byte	0x04, 0x11
        /*001a*/ 	.short	(.L_23 - .L_22)
	.align		4
.L_22:
        /*001c*/ 	.word	index@($__internal_1_$__cuda_sm10x_tcgen05_guardrail_trap_phase_invalid_during_alloc)
        /*0020*/ 	.word	0x00000000


	//----- nvinfo : EIATTR_FRAME_SIZE
	.align		4
.L_23:
        /*0024*/ 	.byte	0x04, 0x11
        /*0026*/ 	.short	(.L_25 - .L_24)
	.align		4
.L_24:
        /*0028*/ 	.word	index@($__internal_0_$__cuda_sm10x_tcgen05_guardrail_trap_col_being_dealloced_not_returned_by_alloc)
        /*002c*/ 	.word	0x00000000


	//----- nvinfo : EIATTR_FRAME_SIZE
	.align		4
.L_25:
        /*0030*/ 	.byte	0x04, 0x11
        /*0032*/ 	.short	(.L_27 - .L_26)
	.align		4
.L_26:
        /*0034*/ 	.word	index@(_ZN7cutlass13device_kernelINS_4gemm6kernel13GemmUniversalIN4cute5tupleIJiiiiEEENS1_10collective13CollectiveMmaINS1_35MainloopSm100TmaUmmaWarpSpecializedILi4ELi2ELi4ENS5_IJNS4_1CILi1EEESB_SB_EEEEENS5_IJNSA_ILi128EEESE_NSA_ILi32EEEEEENS_12float_e4m3_tENS5_IJlSB_lEEESH_SI_NS4_8TiledMMAINS4_8MMA_AtomIJNS4_10MMA_TraitsINS4_19SM100_MMA_F8F6F4_SSEJSH_SH_fSE_SE_NS4_17integral_constantINS4_4UMMA5MajorELSP_0EEESQ_NSN_INSO_7ScaleInELSR_0EEESS_EEEEEENS4_6LayoutISC_NS5_IJNSA_ILi0EEESW_SW_EEEEENS5_IJNS4_10UnderscoreESZ_SZ_EEEEENS4_13SM90_TMA_LOADENS4_14ComposedLayoutINS4_7SwizzleILi1ELi4ELi3EEENS4_18smem_ptr_flag_bitsILi8EEENSV_INS5_IJNSA_ILi8EEESF_EEENS5_IJSF_SB_EEEEEEEvNS4_8identityES12_S1C_vS1D_EENS_8epilogue10collective18CollectiveEpilogueINS1F_23Sm100TmaWarpSpecializedILi2ELi2ELi64ELb0ELb0EEEJSG_NS5_IJNSV_ISE_SB_EENSV_INSA_ILi64EEESB_EEEEESH_SI_SH_SI_NS1F_6fusion15FusionCallbacksIS1J_NS1O_17LinearCombinationISH_fSH_fLNS_15FloatRoundStyleE2EEESG_S1N_JEEENS4_5SM1004TMEM4LOAD26SM100_TMEM_LOAD_32dp32b64xES12_NS13_INS14_ILi2ELi4ELi3EEES17_NSV_INS5_IJS18_S1L_EEENS5_IJS1L_SB_EEEEEEENS4_39AutoVectorizingCopyWithAssumedAlignmentILi128EEENS4_14SM90_TMA_STOREES22_S24_S24_EEEvvEEEEvNT_6ParamsE)
        /*0038*/ 	.word	0x00000000


	//----- nvinfo : EIATTR_MIN_STACK_SIZE
	.align		4
.L_27:
        /*003c*/ 	.byte	0x04, 0x12
        /*003e*/ 	.short	(.L_29 - .L_28)
	.align		4
.L_28:
        /*0040*/ 	.word	index@(_ZN7cutlass13device_kernelINS_4gemm6kernel13GemmUniversalIN4cute5tupleIJiiiiEEENS1_10collective13CollectiveMmaINS1_35MainloopSm100TmaUmmaWarpSpecializedILi4ELi2ELi4ENS5_IJNS4_1CILi1EEESB_SB_EEEEENS5_IJNSA_ILi128EEESE_NSA_ILi32EEEEEENS_12float_e4m3_tENS5_IJlSB_lEEESH_SI_NS4_8TiledMMAINS4_8MMA_AtomIJNS4_10MMA_TraitsINS4_19SM100_MMA_F8F6F4_SSEJSH_SH_fSE_SE_NS4_17integral_constantINS4_4UMMA5MajorELSP_0EEESQ_NSN_INSO_7ScaleInELSR_0EEESS_EEEEEENS4_6LayoutISC_NS5_IJNSA_ILi0EEESW_SW_EEEEENS5_IJNS4_10UnderscoreESZ_SZ_EEEEENS4_13SM90_TMA_LOADENS4_14ComposedLayoutINS4_7SwizzleILi1ELi4ELi3EEENS4_18smem_ptr_flag_bitsILi8EEENSV_INS5_IJNSA_ILi8EEESF_EEENS5_IJSF_SB_EEEEEEEvNS4_8identityES12_S1C_vS1D_EENS_8epilogue10collective18CollectiveEpilogueINS1F_23Sm100TmaWarpSpecializedILi2ELi2ELi64ELb0ELb0EEEJSG_NS5_IJNSV_ISE_SB_EENSV_INSA_ILi64EEESB_EEEEESH_SI_SH_SI_NS1F_6fusion15FusionCallbacksIS1J_NS1O_17LinearCombinationISH_fSH_fLNS_15FloatRoundStyleE2EEESG_S1N_JEEENS4_5SM1004TMEM4LOAD26SM100_TMEM_LOAD_32dp32b64xES12_NS13_INS14_ILi2ELi4ELi3EEES17_NSV_INS5_IJS18_S1L_EEENS5_IJS1L_SB_EEEEEEENS4_39AutoVectorizingCopyWithAssumedAlignmentILi128EEENS4_14SM90_TMA_STOREES22_S24_S24_EEEvvEEEEvNT_6ParamsE)
        /*0044*/ 	.word	0x00000000
.L_29:


//--------------------- .nv.compat                --------------------------
	.section	.nv.compat,"",@"SHT_CUDA_COMPAT_INFO"
	.align	4
        /*0000*/ 	.byte	0x02, 0x09, 0x01, 0x00, 0x02, 0x02, 0x02, 0x00, 0x02, 0x05, 0x05, 0x00, 0x03, 0x07, 0x01, 0x01
        /*0010*/ 	.byte	0x02, 0x03, 0x01, 0x00, 0x02, 0x06, 0x01, 0x00, 0x04, 0x0b, 0x08, 0x00, 0x09, 0x00, 0x00, 0x00
        /*0020*/ 	.byte	0x00, 0x00, 0x00, 0x00


//--------------------- .nv.info._ZN7cutlass13device_kernelINS_4gemm6kernel13GemmUniversalIN4cute5tupleIJiiiiEEENS1_10collective13CollectiveMmaINS1_35MainloopSm100TmaUmmaWarpSpecializedILi4ELi2ELi4ENS5_IJNS4_1CILi1EEESB_SB_EEEEENS5_IJNSA_ILi128EEESE_NSA_ILi32EEEEEENS_12float_e4m3_tENS5_IJlSB_lEEESH_SI_NS4_8TiledMMAINS4_8MMA_AtomIJNS4_10MMA_TraitsINS4_19SM100_MMA_F8F6F4_SSEJSH_SH_fSE_SE_NS4_17integral_constantINS4_4UMMA5MajorELSP_0EEESQ_NSN_INSO_7ScaleInELSR_0EEESS_EEEEEENS4_6LayoutISC_NS5_IJNSA_ILi0EEESW_SW_EEEEENS5_IJNS4_10UnderscoreESZ_SZ_EEEEENS4_13SM90_TMA_LOADENS4_14ComposedLayoutINS4_7SwizzleILi1ELi4ELi3EEENS4_18smem_ptr_flag_bitsILi8EEENSV_INS5_IJNSA_ILi8EEESF_EEENS5_IJSF_SB_EEEEEEEvNS4_8identityES12_S1C_vS1D_EENS_8epilogue10collective18CollectiveEpilogueINS1F_23Sm100TmaWarpSpecializedILi2ELi2ELi64ELb0ELb0EEEJSG_NS5_IJNSV_ISE_SB_EENSV_INSA_ILi64EEESB_EEEEESH_SI_SH_SI_NS1F_6fusion15FusionCallbacksIS1J_NS1O_17LinearCombinationISH_fSH_fLNS_15FloatRoundStyleE2EEESG_S1N_JEEENS4_5SM1004TMEM4LOAD26SM100_TMEM_LOAD_32dp32b64xES12_NS13_INS14_ILi2ELi4ELi3EEES17_NSV_INS5_IJS18_S1L_EEENS5_IJS1L_SB_EEEEEEENS4_39AutoVectorizingCopyWithAssumedAlignmentILi128EEENS4_14SM90_TMA_STOREES22_S24_S24_EEEvvEEEEvNT_6ParamsE --------------------------
	.section	.nv.info._ZN7cutlass13device_kernelINS_4gemm6kernel13GemmUniversalIN4cute5tupleIJiiiiEEENS1_10collective13CollectiveMmaINS1_35MainloopSm100TmaUmmaWarpSpecializedILi4ELi2ELi4ENS5_IJNS4_1CILi1EEESB_SB_EEEEENS5_IJNSA_ILi128EEESE_NSA_ILi32EEEEEENS_12float_e4m3_tENS5_IJlSB_lEEESH_SI_NS4_8TiledMMAINS4_8MMA_AtomIJNS4_10MMA_TraitsINS4_19SM100_MMA_F8F6F4_SSEJSH_SH_fSE_SE_NS4_17integral_constantINS4_4UMMA5MajorELSP_0EEESQ_NSN_INSO_7ScaleInELSR_0EEESS_EEEEEENS4_6LayoutISC_NS5_IJNSA_ILi0EEESW_SW_EEEEENS5_IJNS4_10UnderscoreESZ_SZ_EEEEENS4_13SM90_TMA_LOADENS4_14ComposedLayoutINS4_7SwizzleILi1ELi4ELi3EEENS4_18smem_ptr_flag_bitsILi8EEENSV_INS5_IJNSA_ILi8EEESF_EEENS5_IJSF_SB_EEEEEEEvNS4_8identityES12_S1C_vS1D_EENS_8epilogue10collective18CollectiveEpilogueINS1F_23Sm100TmaWarpSpecializedILi2ELi2ELi64ELb0ELb0EEEJSG_NS5_IJNSV_ISE_SB_EENSV_INSA_ILi64EEESB_EEEEESH_SI_SH_SI_NS1F_6fusion15FusionCallbacksIS1J_NS1O_17LinearCombinationISH_fSH_fLNS_15FloatRoundStyleE2EEESG_S1N_JEEENS4_5SM1004TMEM4LOAD26SM100_TMEM_LOAD_32dp32b64xES12_NS13_INS14_ILi2ELi4ELi3EEES17_NSV_INS5_IJS18_S1L_EEENS5_IJS1L_SB_EEEEEEENS4_39AutoVectorizingCopyWithAssumedAlignmentILi128EEENS4_14SM90_TMA_STOREES22_S24_S24_EEEvvEEEEvNT_6ParamsE,"",@"SHT_CUDA_INFO"
	.sectionflags	@""
	.align	4


	//----- nvinfo : EIATTR_CUDA_API_VERSION
	.align		4
        /*0000*/ 	.byte	0x04, 0x37
        /*0002*/ 	.short	(.L_31 - .L_30)
.L_30:
        /*0004*/ 	.word	0x00000082


	//----- nvinfo : EIATTR_KPARAM_INFO
	.align		4
.L_31:
        /*0008*/ 	.byte	0x04, 0x17
        /*000a*/ 	.short	(.L_33 - .L_32)
.L_32:
        /*000c*/ 	.word	0x00000000
        /*0010*/ 	.short	0x0000
        /*0012*/ 	.short	0x0000
        /*0014*/ 	.byte	0x00, 0xf0, 0x01, 0x20


	//----- nvinfo : EIATTR_AT_ENTRY_FRAGMENTS
	.align		4
.L_33:
        /*0018*/ 	.byte	0x04, 0x4f
        /*001a*/ 	.short	(.L_35 - .L_34)


	//   ....[0]....
.L_34:
        /*001c*/ 	.word	0x00000006


	//----- nvinfo : EIATTR_RESERVED_SMEM_USED
	.align		4
.L_35:
        /*0020*/ 	.byte	0x01, 0x41
	.zero		2


	//----- nvinfo : EIATTR_SPARSE_MMA_MASK
	.align		4
        /*0024*/ 	.byte	0x03, 0x50
        /*0026*/ 	.short	0x0000


	//----- nvinfo : EIATTR_TCGEN05_1CTA_USED
	.align		4
        /*0028*/ 	.byte	0x01, 0x51
	.zero		2


	//----- nvinfo : EIATTR_MAXREG_COUNT
	.align		4
        /*002c*/ 	.byte	0x03, 0x1b
        /*002e*/ 	.short	0x00ff


	//----- nvinfo : EIATTR_NUM_BARRIERS
	.align		4
        /*0030*/ 	.byte	0x02, 0x4c
        /*0032*/ 	.byte	0x07
	.zero		1


	//----- nvinfo : EIATTR_EXTERNS
	.align		4
        /*0034*/ 	.byte	0x04, 0x0f
        /*0036*/ 	.short	(.L_37 - .L_36)


	//   ....[0]....
	.align		4
.L_36:
        /*0038*/ 	.word	index@(__assertfail)


	//----- nvinfo : EIATTR_MERCURY_ISA_VERSION
	.align		4
.L_37:
        /*003c*/ 	.byte	0x03, 0x5f
        /*003e*/ 	.short	0x0101


	//----- nvinfo : EIATTR_INT_WARP_WIDE_INSTR_OFFSETS
	.align		4
        /*0040*/ 	.byte	0x04, 0x31
        /*0042*/ 	.short	(.L_39 - .L_38)


	//   ....[0]....
.L_38:
        /*0044*/ 	.word	0x00001d80


	//   ....[1]....
        /*0048*/ 	.word	0x00003680


	//   ....[2]....
        /*004c*/ 	.word	0x000036a0


	//   ....[3]....
        /*0050*/ 	.word	0x000036d0


	//   ....[4]....
        /*0054*/ 	.word	0x00004000


	//   ....[5]....
        /*0058*/ 	.word	0x00004070


	//   ....[6]....
        /*005c*/ 	.word	0x00004250


	//   ....[7]....
        /*0060*/ 	.word	0x000043b0


	//----- nvinfo : EIATTR_COOP_GROUP_MASK_REGIDS
	.align		4
.L_39:
        /*0064*/ 	.byte	0x04, 0x29
        /*0066*/ 	.short	(.L_41 - .L_40)


	//   ....[0]....
.L_40:
        /*0068*/ 	.word	0xffffffff


	//   ....[1]....
        /*006c*/ 	.word	0xffffffff


	//   ....[2]....
        /*0070*/ 	.word	0xffffffff


	//   ....[3]....
        /*0074*/ 	.word	0xffffffff


	//   ....[4]....
        /*0078*/ 	.word	0xffffffff


	//   ....[5]....
        /*007c*/ 	.word	0xffffffff


	//   ....[6]....
        /*0080*/ 	.word	0xffffffff


	//   ....[7]....
        /*0084*/ 	.word	0xffffffff


	//   ....[8]....
        /*0088*/ 	.word	0xffffffff


	//   ....[9]....
        /*008c*/ 	.word	0xffffffff


	//   ....[10]....
        /*0090*/ 	.word	0xffffffff


	//   ....[11]....
        /*0094*/ 	.word	0xffffffff


	//   ....[12]....
        /*0098*/ 	.word	0xffffffff


	//----- nvinfo : EIATTR_COOP_GROUP_INSTR_OFFSETS
	.align		4
.L_41:
        /*009c*/ 	.byte	0x04, 0x28
        /*009e*/ 	.short	(.L_43 - .L_42)


	//   ....[0]....
.L_42:
        /*00a0*/ 	.word	0x00000090


	//   ....[1]....
        /*00a4*/ 	.word	0x000004d0


	//   ....[2]....
        /*00a8*/ 	.word	0x00000640


	//   ....[3]....
        /*00ac*/ 	.word	0x000007a0


	//   ....[4]....
        /*00b0*/ 	.word	0x000008a0


	//   ....[5]....
        /*00b4*/ 	.word	0x00000a10


	//   ....[6]....
        /*00b8*/ 	.word	0x00000bb0


	//   ....[7]....
        /*00bc*/ 	.word	0x00001c60


	//   ....[8]....
        /*00c0*/ 	.word	0x00002a40


	//   ....[9]....
        /*00c4*/ 	.word	0x00002c50


	//   ....[10]....
        /*00c8*/ 	.word	0x00002c80


	//   ....[11]....
        /*00cc*/ 	.word	0x00003560


	//   ....[12]....
        /*00d0*/ 	.word	0x00003790


	//----- nvinfo : EIATTR_VRC_CTA_INIT_COUNT
	.align		4
.L_43:
        /*00d4*/ 	.byte	0x02, 0x4a
        /*00d6*/ 	.byte	0x80
	.zero		1


	//----- nvinfo : EIATTR_SYSCALL_OFFSETS
	.align		4
        /*00d8*/ 	.byte	0x04, 0x46
        /*00da*/ 	.short	(.L_45 - .L_44)


	//   ....[0]....
.L_44:
        /*00dc*/ 	.word	0x00004de0


	//   ....[1]....
        /*00e0*/ 	.word	0x00004f20


	//   ....[2]....
        /*00e4*/ 	.word	0x00005780


	//   ....[3]....
        /*00e8*/ 	.word	0x00006d90


	//----- nvinfo : EIATTR_MBARRIER_INSTR_OFFSETS
	.align		4
.L_45:
        /*00ec*/ 	.byte	0x04, 0x39
        /*00ee*/ 	.short	(.L_47 - .L_46)


	//   ....[0]....
.L_46:
        /*00f0*/ 	.word	0x000005b0
        /*00f4*/ 	.word	0x000000ff
        /*00f8*/ 	.word	0x00000000
        /*00fc*/ 	.short	0x0100
        /*00fe*/ 	.byte	0x05
	.zero		1


	//   ....[1]....
        /*0100*/ 	.word	0x000005c0
        /*0104*/ 	.word	0x000000ff
        /*0108*/ 	.word	0x00000020
        /*010c*/ 	.short	0x0100
        /*010e*/ 	.byte	0x05
	.zero		1


	//   ....[2]....
        /*0110*/ 	.word	0x000005d0
        /*0114*/ 	.word	0x000000ff
        /*0118*/ 	.word	0x00000008
        /*011c*/ 	.short	0x0100
        /*011e*/ 	.byte	0x05
	.zero		1


	//   ....[3]....
        /*0120*/ 	.word	0x000005e0
        /*0124*/ 	.word	0x000000ff
        /*0128*/ 	.word	0x00000028
        /*012c*/ 	.short	0x0100
        /*012e*/ 	.byte	0x05
	.zero		1


	//   ....[4]....
        /*0130*/ 	.word	0x000005f0
        /*0134*/ 	.word	0x000000ff
        /*0138*/ 	.word	0x00000010
        /*013c*/ 	.short	0x0100
        /*013e*/ 	.byte	0x05
	.zero		1


	//   ....[5]....
        /*0140*/ 	.word	0x00000600
        /*0144*/ 	.word	0x000000ff
        /*0148*/ 	.word	0x00000030
        /*014c*/ 	.short	0x0100
        /*014e*/ 	.byte	0x05
	.zero		1


	//   ....[6]....
        /*0150*/ 	.word	0x00000610
        /*0154*/ 	.word	0x000000ff
        /*0158*/ 	.word	0x00000018
        /*015c*/ 	.short	0x0100
        /*015e*/ 	.byte	0x05
	.zero		1


	//   ....[7]....
        /*0160*/ 	.word	0x00000620
        /*0164*/ 	.word	0x000000ff
        /*0168*/ 	.word	0x00000038
        /*016c*/ 	.short	0x0100
        /*016e*/ 	.byte	0x05
	.zero		1


	//   ....[8]....
        /*0170*/ 	.word	0x00000750
        /*0174*/ 	.word	0x000000ff
        /*0178*/ 	.word	0x00000040
        /*017c*/ 	.short	0x0100
        /*017e*/ 	.byte	0x07
	.zero		1


	//   ....[9]....
        /*0180*/ 	.word	0x00000760
        /*0184*/ 	.word	0x000000ff
        /*0188*/ 	.word	0x00000050
        /*018c*/ 	.short	0x0100
        /*018e*/ 	.byte	0x07
	.zero		1


	//   ....[10]....
        /*0190*/ 	.word	0x00000770
        /*0194*/ 	.word	0x000000ff
        /*0198*/ 	.word	0x00000048
        /*019c*/ 	.short	0x0100
        /*019e*/ 	.byte	0x07
	.zero		1


	//   ....[11]....
        /*01a0*/ 	.word	0x00000780
        /*01a4*/ 	.word	0x000000ff
        /*01a8*/ 	.word	0x00000058
        /*01ac*/ 	.short	0x0100
        /*01ae*/ 	.byte	0x07
	.zero		1


	//   ....[12]....
        /*01b0*/ 	.word	0x00000870
        /*01b4*/ 	.word	0x000000ff
        /*01b8*/ 	.word	0x00000060
        /*01bc*/ 	.short	0x0100
        /*01be*/ 	.byte	0x05
	.zero		1


	//   ....[13]....
        /*01c0*/ 	.word	0x00000880
        /*01c4*/ 	.word	0x000000ff
        /*01c8*/ 	.word	0x00000068
        /*01cc*/ 	.short	0x0100
        /*01ce*/ 	.byte	0x05
	.zero		1


	//   ....[14]....
        /*01d0*/ 	.word	0x000009c0
        /*01d4*/ 	.word	0x000000ff
        /*01d8*/ 	.word	0x00000070
        /*01dc*/ 	.short	0x0100
        /*01de*/ 	.byte	0x05
	.zero		1


	//   ....[15]....
        /*01e0*/ 	.word	0x000009d0
        /*01e4*/ 	.word	0x000000ff
        /*01e8*/ 	.word	0x00000080
        /*01ec*/ 	.short	0x0100
        /*01ee*/ 	.byte	0x05
	.zero		1


	//   ....[16]....
        /*01f0*/ 	.word	0x000009e0
        /*01f4*/ 	.word	0x000000ff
        /*01f8*/ 	.word	0x00000078
        /*01fc*/ 	.short	0x0100
        /*01fe*/ 	.byte	0x05
	.zero		1


	//   ....[17]....
        /*0200*/ 	.word	0x000009f0
        /*0204*/ 	.word	0x000000ff
        /*0208*/ 	.word	0x00000088
        /*020c*/ 	.short	0x0100
        /*020e*/ 	.byte	0x05
	.zero		1


	//   ....[18]....
        /*0210*/ 	.word	0x00000b20
        /*0214*/ 	.word	0x000000ff
        /*0218*/ 	.word	0x00000090
        /*021c*/ 	.short	0x0100
        /*021e*/ 	.byte	0x07
	.zero		1


	//   ....[19]....
        /*0220*/ 	.word	0x00000b30
        /*0224*/ 	.word	0x000000ff
        /*0228*/ 	.word	0x000000b0
        /*022c*/ 	.short	0x0100
        /*022e*/ 	.byte	0x07
	.zero		1


	//   ....[20]....
        /*0230*/ 	.word	0x00000b40
        /*0234*/ 	.word	0x000000ff
        /*0238*/ 	.word	0x00000098
        /*023c*/ 	.short	0x0100
        /*023e*/ 	.byte	0x07
	.zero		1


	//   ....[21]....
        /*0240*/ 	.word	0x00000b50
        /*0244*/ 	.word	0x000000ff
        /*0248*/ 	.word	0x000000b8
        /*024c*/ 	.short	0x0100
        /*024e*/ 	.byte	0x07
	.zero		1


	//   ....[22]....
        /*0250*/ 	.word	0x00000b60
        /*0254*/ 	.word	0x000000ff
        /*0258*/ 	.word	0x000000a0
        /*025c*/ 	.short	0x0100
        /*025e*/ 	.byte	0x07
	.zero		1


	//   ....[23]....
        /*0260*/ 	.word	0x00000b70
        /*0264*/ 	.word	0x000000ff
        /*0268*/ 	.word	0x000000c0
        /*026c*/ 	.short	0x0100
        /*026e*/ 	.byte	0x07
	.zero		1


	//   ....[24]....
        /*0270*/ 	.word	0x00000b80
        /*0274*/ 	.word	0x000000ff
        /*0278*/ 	.word	0x000000a8
        /*027c*/ 	.short	0x0100
        /*027e*/ 	.byte	0x07
	.zero		1


	//   ....[25]....
        /*0280*/ 	.word	0x00000b90
        /*0284*/ 	.word	0x000000ff
        /*0288*/ 	.word	0x000000c8
        /*028c*/ 	.short	0x0100
        /*028e*/ 	.byte	0x07
	.zero		1


	//   ....[26]....
        /*0290*/ 	.word	0x00000c80
        /*0294*/ 	.word	0x000000ff
        /*0298*/ 	.word	0x000000d0
        /*029c*/ 	.short	0x0100
        /*029e*/ 	.byte	0x05
	.zero		1


	//   ....[27]....
        /*02a0*/ 	.word	0x00000c90
        /*02a4*/ 	.word	0x000000ff
        /*02a8*/ 	.word	0x000000e0
        /*02ac*/ 	.short	0x0100
        /*02ae*/ 	.byte	0x05
	.zero		1


	//   ....[28]....
        /*02b0*/ 	.word	0x00000ca0
        /*02b4*/ 	.word	0x000000ff
        /*02b8*/ 	.word	0x000000d8
        /*02bc*/ 	.short	0x0100
        /*02be*/ 	.byte	0x05
	.zero		1


	//   ....[29]....
        /*02c0*/ 	.word	0x00000cb0
        /*02c4*/ 	.word	0x000000ff
        /*02c8*/ 	.word	0x000000e8
        /*02cc*/ 	.short	0x0100
        /*02ce*/ 	.byte	0x05
	.zero		1


	//   ....[30]....
        /*02d0*/ 	.word	0x00001580
        /*02d4*/ 	.word	0x00000003
        /*02d8*/ 	.word	0x000000e0
        /*02dc*/ 	.short	0x010a
        /*02de*/ 	.byte	0xff
	.zero		1


	//   ....[31]....
        /*02e0*/ 	.word	0x000015b0
        /*02e4*/ 	.word	0x00000003
        /*02e8*/ 	.word	0x000000d0
        /*02ec*/ 	.short	0x0101
        /*02ee*/ 	.byte	0xff
	.zero		1


	//   ....[32]....
        /*02f0*/ 	.word	0x00001680
        /*02f4*/ 	.word	0x000000ff
        /*02f8*/ 	.word	0x00000020
        /*02fc*/ 	.short	0x010a
        /*02fe*/ 	.byte	0x08
	.zero		1


	//   ....[33]....
        /*0300*/ 	.word	0x00001720
        /*0304*/ 	.word	0x000000ff
        /*0308*/ 	.word	0x00000020
        /*030c*/ 	.short	0x010a
        /*030e*/ 	.byte	0x21
	.zero		1


	//   ....[34]....
        /*0310*/ 	.word	0x00001880
        /*0314*/ 	.word	0x000000ff
        /*0318*/ 	.word	0x00000020
        /*031c*/ 	.short	0x010a
        /*031e*/ 	.byte	0x08
	.zero		1


	//   ....[35]....
        /*0320*/ 	.word	0x00001970
        /*0324*/ 	.word	0x000000ff
        /*0328*/ 	.word	0x00000068
        /*032c*/ 	.short	0x0101
        /*032e*/ 	.byte	0x04
	.zero		1


	//   ....[36]....
        /*0330*/ 	.word	0x00001990
        /*0334*/ 	.word	0x000000ff
        /*0338*/ 	.word	0x00000020
        /*033c*/ 	.short	0x010a
        /*033e*/ 	.byte	0x08
	.zero		1


	//   ....[37]....
        /*0340*/ 	.word	0x00001a10
        /*0344*/ 	.word	0x000000ff
        /*0348*/ 	.word	0x00000020
        /*034c*/ 	.short	0x010a
        /*034e*/ 	.byte	0x11
	.zero		1


	//   ....[38]....
        /*0350*/ 	.word	0x00001b70
        /*0354*/ 	.word	0x000000ff
        /*0358*/ 	.word	0x00000020
        /*035c*/ 	.short	0x010a
        /*035e*/ 	.byte	0x08
	.zero		1


	//   ....[39]....
        /*0360*/ 	.word	0x00001c90
        /*0364*/ 	.word	0x00000002
        /*0368*/ 	.word	0x00000070
        /*036c*/ 	.short	0x010a
        /*036e*/ 	.byte	0xff
	.zero		1


	//   ....[40]....
        /*0370*/ 	.word	0x00001d50
        /*0374*/ 	.word	0x00000002
        /*0378*/ 	.word	0x00000000
        /*037c*/ 	.short	0x0101
        /*037e*/ 	.byte	0xff
	.zero		1


	//   ....[41]....
        /*0380*/ 	.word	0x000022b0
        /*0384*/ 	.word	0x000000ff
        /*0388*/ 	.word	0x00000000
        /*038c*/ 	.short	0x010a
        /*038e*/ 	.byte	0x05
	.zero		1


	//   ....[42]....
        /*0390*/ 	.word	0x00002340
        /*0394*/ 	.word	0x000000ff
        /*0398*/ 	.word	0x00000000
        /*039c*/ 	.short	0x010a
        /*039e*/ 	.byte	0x05
	.zero		1


	//   ....[43]....
        /*03a0*/ 	.word	0x000023d0
        /*03a4*/ 	.word	0x000000ff
        /*03a8*/ 	.word	0x00000000
        /*03ac*/ 	.short	0x010a
        /*03ae*/ 	.byte	0x05
	.zero		1


	//   ....[44]....
        /*03b0*/ 	.word	0x00002470
        /*03b4*/ 	.word	0x00000000
        /*03b8*/ 	.word	0x00000000
        /*03bc*/ 	.short	0x010a
        /*03be*/ 	.byte	0xff
	.zero		1


	//   ....[45]....
        /*03c0*/ 	.word	0x00002590
        /*03c4*/ 	.word	0x00000000
        /*03c8*/ 	.word	0x000000d0
        /*03cc*/ 	.short	0x010a
        /*03ce*/ 	.byte	0xff
	.zero		1


	//   ....[46]....
        /*03d0*/ 	.word	0x000025f0
        /*03d4*/ 	.word	0x00000004
        /*03d8*/ 	.word	0x00000000
        /*03dc*/ 	.short	0x0101
        /*03de*/ 	.byte	0xff
	.zero		1


	//   ....[47]....
        /*03e0*/ 	.word	0x00002610
        /*03e4*/ 	.word	0x000000ff
        /*03e8*/ 	.word	0x00000080
        /*03ec*/ 	.short	0x010a
        /*03ee*/ 	.byte	0x05
	.zero		1


	//   ....[48]....
        /*03f0*/ 	.word	0x00002730
        /*03f4*/ 	.word	0x00000000
        /*03f8*/ 	.word	0x00000070
        /*03fc*/ 	.short	0x010a
        /*03fe*/ 	.byte	0xff
	.zero		1


	//   ....[49]....
        /*0400*/ 	.word	0x00002840
        /*0404*/ 	.word	0x00000000
        /*0408*/ 	.word	0x00000000
        /*040c*/ 	.short	0x0101
        /*040e*/ 	.byte	0xff
	.zero		1


	//   ....[50]....
        /*0410*/ 	.word	0x000028d0
        /*0414*/ 	.word	0x000000ff
        /*0418*/ 	.word	0x00000080
        /*041c*/ 	.short	0x0106
        /*041e*/ 	.byte	0x05
	.zero		1


	//   ....[51]....
        /*0420*/ 	.word	0x000028f0
        /*0424*/ 	.word	0x000000ff
        /*0428*/ 	.word	0x00000080
        /*042c*/ 	.short	0x010a
        /*042e*/ 	.byte	0x05
	.zero		1


	//   ....[52]....
        /*0430*/ 	.word	0x00002980
        /*0434*/ 	.word	0x000000ff
        /*0438*/ 	.word	0x00000080
        /*043c*/ 	.short	0x0106
        /*043e*/ 	.byte	0x04
	.zero		1


	//   ....[53]....
        /*0440*/ 	.word	0x000029c0
        /*0444*/ 	.word	0x00000000
        /*0448*/ 	.word	0x00000080
        /*044c*/ 	.short	0x010a
        /*044e*/ 	.byte	0xff
	.zero		1


	//   ....[54]....
        /*0450*/ 	.word	0x00002ea0
        /*0454*/ 	.word	0x00000000
        /*0458*/ 	.word	0x00000070
        /*045c*/ 	.short	0x010a
        /*045e*/ 	.byte	0xff
	.zero		1


	//   ....[55]....
        /*0460*/ 	.word	0x00002fa0
        /*0464*/ 	.word	0x00000003
        /*0468*/ 	.word	0x00000000
        /*046c*/ 	.short	0x0101
        /*046e*/ 	.byte	0xff
	.zero		1


	//   ....[56]....
        /*0470*/ 	.word	0x00002fb0
        /*0474*/ 	.word	0x000000ff
        /*0478*/ 	.word	0x00000000
        /*047c*/ 	.short	0x010a
        /*047e*/ 	.byte	0x04
	.zero		1


	//   ....[57]....
        /*0480*/ 	.word	0x00002fd0
        /*0484*/ 	.word	0x000000ff
        /*0488*/ 	.word	0x000000b0
        /*048c*/ 	.short	0x010a
        /*048e*/ 	.byte	0x09
	.zero		1


	//   ....[58]....
        /*0490*/ 	.word	0x000030b0
        /*0494*/ 	.word	0x000000ff
        /*0498*/ 	.word	0x00000000
        /*049c*/ 	.short	0x010a
        /*049e*/ 	.byte	0x07
	.zero		1


	//   ....[59]....
        /*04a0*/ 	.word	0x000031e0
        /*04a4*/ 	.word	0x000000ff
        /*04a8*/ 	.word	0x00000000
        /*04ac*/ 	.short	0x010a
        /*04ae*/ 	.byte	0x04
	.zero		1


	//   ....[60]....
        /*04b0*/ 	.word	0x00003390
        /*04b4*/ 	.word	0x000000ff
        /*04b8*/ 	.word	0x00000000
        /*04bc*/ 	.short	0x010a
        /*04be*/ 	.byte	0x05
	.zero		1


	//   ....[61]....
        /*04c0*/ 	.word	0x00003420
        /*04c4*/ 	.word	0x000000ff
        /*04c8*/ 	.word	0x00000000
        /*04cc*/ 	.short	0x010a
        /*04ce*/ 	.byte	0x05
	.zero		1


	//   ....[62]....
        /*04d0*/ 	.word	0x000034b0
        /*04d4*/ 	.word	0x000000ff
        /*04d8*/ 	.word	0x00000000
        /*04dc*/ 	.short	0x010a
        /*04de*/ 	.byte	0x05
	.zero		1


	//   ....[63]....
        /*04e0*/ 	.word	0x00003540
        /*04e4*/ 	.word	0x000000ff
        /*04e8*/ 	.word	0x00000000
        /*04ec*/ 	.short	0x010a
        /*04ee*/ 	.byte	0x07
	.zero		1


	//   ....[64]....
        /*04f0*/ 	.word	0x000039a0
        /*04f4*/ 	.word	0x00000000
        /*04f8*/ 	.word	0x00000070
        /*04fc*/ 	.short	0x010a
        /*04fe*/ 	.byte	0xff
	.zero		1


	//   ....[65]....
        /*0500*/ 	.word	0x00003a60
        /*0504*/ 	.word	0x00000000
        /*0508*/ 	.word	0x00000000
        /*050c*/ 	.short	0x0101
        /*050e*/ 	.byte	0xff
	.zero		1


	//   ....[66]....
        /*0510*/ 	.word	0x00003d80
        /*0514*/ 	.word	0x000000ff
        /*0518*/ 	.word	0x00000068
        /*051c*/ 	.short	0x010a
        /*051e*/ 	.byte	0x07
	.zero		1


	//   ....[67]....
        /*0520*/ 	.word	0x00003f70
        /*0524*/ 	.word	0x000000ff
        /*0528*/ 	.word	0x00000050
        /*052c*/ 	.short	0x010a
        /*052e*/ 	.byte	0x07
	.zero		1


	//   ....[68]....
        /*0530*/ 	.word	0x00004140
        /*0534*/ 	.word	0x000000ff
        /*0538*/ 	.word	0x00000040
        /*053c*/ 	.short	0x010b
        /*053e*/ 	.byte	0x07
	.zero		1


	//   ....[69]....
        /*0540*/ 	.word	0x000041b0
        /*0544*/ 	.word	0x000000ff
        /*0548*/ 	.word	0x00000000
        /*054c*/ 	.short	0x0101
        /*054e*/ 	.byte	0x08
	.zero		1


	//   ....[70]....
        /*0550*/ 	.word	0x000041e0
        /*0554*/ 	.word	0x000000ff
        /*0558*/ 	.word	0x00000058
        /*055c*/ 	.short	0x010a
        /*055e*/ 	.byte	0x07
	.zero		1


	//   ....[71]....
        /*0560*/ 	.word	0x000043f0
        /*0564*/ 	.word	0x000000ff
        /*0568*/ 	.word	0x00000048
        /*056c*/ 	.short	0x010b
        /*056e*/ 	.byte	0x07
	.zero		1


	//   ....[72]....
        /*0570*/ 	.word	0x00004410
        /*0574*/ 	.word	0x000000ff
        /*0578*/ 	.word	0x00000000
        /*057c*/ 	.short	0x0101
        /*057e*/ 	.byte	0x0d
	.zero		1


	//   ....[73]....
        /*0580*/ 	.word	0x00004440
        /*0584*/ 	.word	0x000000ff
        /*0588*/ 	.word	0x00000050
        /*058c*/ 	.short	0x010a
        /*058e*/ 	.byte	0x07
	.zero		1


	//   ....[74]....
        /*0590*/ 	.word	0x00004480
        /*0594*/ 	.word	0x00000000
        /*0598*/ 	.word	0x00000058
        /*059c*/ 	.short	0x010a
        /*059e*/ 	.byte	0xff
	.zero		1


	//   ....[75]....
        /*05a0*/ 	.word	0x000047b0
        /*05a4*/ 	.word	0x00000000
        /*05a8*/ 	.word	0x00000070
        /*05ac*/ 	.short	0x010a
        /*05ae*/ 	.byte	0xff
	.zero		1


	//   ....[76]....
        /*05b0*/ 	.word	0x000048c0
        /*05b4*/ 	.word	0x00000000
        /*05b8*/ 	.word	0x00000000
        /*05bc*/ 	.short	0x0101
        /*05be*/ 	.byte	0xff
	.zero		1


	//   ....[77]....
        /*05c0*/ 	.word	0x00005320
        /*05c4*/ 	.word	0x00000003
        /*05c8*/ 	.word	0x00000040
        /*05cc*/ 	.short	0x010a
        /*05ce*/ 	.byte	0xff
	.zero		1


	//   ....[78]....
        /*05d0*/ 	.word	0x00005360
        /*05d4*/ 	.word	0x000000cf
        /*05d8*/ 	.word	0x00000090
        /*05dc*/ 	.short	0x010a
        /*05de*/ 	.byte	0xff
	.zero		1


	//   ....[79]....
        /*05e0*/ 	.word	0x00005490
        /*05e4*/ 	.word	0x00000003
        /*05e8*/ 	.word	0x00000040
        /*05ec*/ 	.short	0x010a
        /*05ee*/ 	.byte	0xff
	.zero		1


	//   ....[80]....
        /*05f0*/ 	.word	0x000055f0
        /*05f4*/ 	.word	0x00000000
        /*05f8*/ 	.word	0x00000000
        /*05fc*/ 	.short	0x0101
        /*05fe*/ 	.byte	0xff
	.zero		1


	//   ....[81]....
        /*0600*/ 	.word	0x00005650
        /*0604*/ 	.word	0x000000cf
        /*0608*/ 	.word	0x00000090
        /*060c*/ 	.short	0x010a
        /*060e*/ 	.byte	0xff
	.zero		1


	//   ....[82]....
        /*0610*/ 	.word	0x00006a00
        /*0614*/ 	.word	0x000000d2
        /*0618*/ 	.word	0x00000040
        /*061c*/ 	.short	0x010a
        /*061e*/ 	.byte	0xff
	.zero		1


	//   ....[83]....
        /*0620*/ 	.word	0x00006ad0
        /*0624*/ 	.word	0x000000d2
        /*0628*/ 	.word	0x00000040
        /*062c*/ 	.short	0x010a
        /*062e*/ 	.byte	0xff
	.zero		1


	//   ....[84]....
        /*0630*/ 	.word	0x00006c10
        /*0634*/ 	.word	0x00000003
        /*0638*/ 	.word	0x00000000
        /*063c*/ 	.short	0x0101
        /*063e*/ 	.byte	0xff
	.zero		1


	//   ....[85]....
        /*0640*/ 	.word	0x00007120
        /*0644*/ 	.word	0x000000ff
        /*0648*/ 	.word	0x00000000
        /*064c*/ 	.short	0x0101
        /*064e*/ 	.byte	0x05
	.zero		1


	//   ....[86]....
        /*0650*/ 	.word	0x000080a0
        /*0654*/ 	.word	0x00000003
        /*0658*/ 	.word	0x000000e0
        /*065c*/ 	.short	0x010a
        /*065e*/ 	.byte	0xff
	.zero		1


	//   ....[87]....
        /*0660*/ 	.word	0x00008100
        /*0664*/ 	.word	0x00000002
        /*0668*/ 	.word	0x00000020
        /*066c*/ 	.short	0x010a
        /*066e*/ 	.byte	0xff
	.zero		1


	//   ....[88]....
        /*0670*/ 	.word	0x00008160
        /*0674*/ 	.word	0x00000002
        /*0678*/ 	.word	0x00000020
        /*067c*/ 	.short	0x010a
        /*067e*/ 	.byte	0xff
	.zero		1


	//   ....[89]....
        /*0680*/ 	.word	0x000081b0
        /*0684*/ 	.word	0x00000002
        /*0688*/ 	.word	0x00000070
        /*068c*/ 	.short	0x010a
        /*068e*/ 	.byte	0xff
	.zero		1


	//   ....[90]....
        /*0690*/ 	.word	0x00008210
        /*0694*/ 	.word	0x00000000
        /*0698*/ 	.word	0x00000000
        /*069c*/ 	.short	0x010a
        /*069e*/ 	.byte	0xff
	.zero		1


	//   ....[91]....
        /*06a0*/ 	.word	0x00008270
        /*06a4*/ 	.word	0x00000000
        /*06a8*/ 	.word	0x00000000
        /*06ac*/ 	.short	0x010a
        /*06ae*/ 	.byte	0xff
	.zero		1


	//   ....[92]....
        /*06b0*/ 	.word	0x000082d0
        /*06b4*/ 	.word	0x00000000
        /*06b8*/ 	.word	0x00000000
        /*06bc*/ 	.short	0x010a
        /*06be*/ 	.byte	0xff
	.zero		1


	//   ....[93]....
        /*06c0*/ 	.word	0x00008320
        /*06c4*/ 	.word	0x00000000
        /*06c8*/ 	.word	0x000000d0
        /*06cc*/ 	.short	0x010a
        /*06ce*/ 	.byte	0xff
	.zero		1


	//   ....[94]....
        /*06d0*/ 	.word	0x00008380
        /*06d4*/ 	.word	0x00000000
        /*06d8*/ 	.word	0x00000080
        /*06dc*/ 	.short	0x010a
        /*06de*/ 	.byte	0xff
	.zero		1


	//   ....[95]....
        /*06e0*/ 	.word	0x000083d0
        /*06e4*/ 	.word	0x00000000
        /*06e8*/ 	.word	0x00000070
        /*06ec*/ 	.short	0x010a
        /*06ee*/ 	.byte	0xff
	.zero		1


	//   ....[96]....
        /*06f0*/ 	.word	0x00008430
        /*06f4*/ 	.word	0x00000000
        /*06f8*/ 	.word	0x00000080
        /*06fc*/ 	.short	0x010a
        /*06fe*/ 	.byte	0xff
	.zero		1


	//   ....[97]....
        /*0700*/ 	.word	0x00008480
        /*0704*/ 	.word	0x00000000
        /*0708*/ 	.word	0x00000070
        /*070c*/ 	.short	0x010a
        /*070e*/ 	.byte	0xff
	.zero		1


	//   ....[98]....
        /*0710*/ 	.word	0x000084e0
        /*0714*/ 	.word	0x00000003
        /*0718*/ 	.word	0x000000b0
        /*071c*/ 	.short	0x010a
        /*071e*/ 	.byte	0xff
	.zero		1


	//   ....[99]....
        /*0720*/ 	.word	0x00008540
        /*0724*/ 	.word	0x00000000
        /*0728*/ 	.word	0x00000000
        /*072c*/ 	.short	0x010a
        /*072e*/ 	.byte	0xff
	.zero		1


	//   ....[100]....
        /*0730*/ 	.word	0x000085a0
        /*0734*/ 	.word	0x00000000
        /*0738*/ 	.word	0x00000000
        /*073c*/ 	.short	0x010a
        /*073e*/ 	.byte	0xff
	.zero		1


	//   ....[101]....
        /*0740*/ 	.word	0x00008600
        /*0744*/ 	.word	0x00000000
        /*0748*/ 	.word	0x00000000
        /*074c*/ 	.short	0x010a
        /*074e*/ 	.byte	0xff
	.zero		1


	//   ....[102]....
        /*0750*/ 	.word	0x00008660
        /*0754*/ 	.word	0x00000000
        /*0758*/ 	.word	0x00000000
        /*075c*/ 	.short	0x010a
        /*075e*/ 	.byte	0xff
	.zero		1


	//   ....[103]....
        /*0760*/ 	.word	0x000086c0
        /*0764*/ 	.word	0x00000000
        /*0768*/ 	.word	0x00000000
        /*076c*/ 	.short	0x010a
        /*076e*/ 	.byte	0xff
	.zero		1


	//   ....[104]....
        /*0770*/ 	.word	0x00008710
        /*0774*/ 	.word	0x00000000
        /*0778*/ 	.word	0x00000070
        /*077c*/ 	.short	0x010a
        /*077e*/ 	.byte	0xff
	.zero		1


	//   ....[105]....
        /*0780*/ 	.word	0x00008770
        /*0784*/ 	.word	0x00000000
        /*0788*/ 	.word	0x00000068
        /*078c*/ 	.short	0x010a
        /*078e*/ 	.byte	0xff
	.zero		1


	//   ....[106]....
        /*0790*/ 	.word	0x000087d0
        /*0794*/ 	.word	0x00000003
        /*0798*/ 	.word	0x00000050
        /*079c*/ 	.short	0x010a
        /*079e*/ 	.byte	0xff
	.zero		1


	//   ....[107]....
        /*07a0*/ 	.word	0x00008830
        /*07a4*/ 	.word	0x00000003
        /*07a8*/ 	.word	0x00000058
        /*07ac*/ 	.short	0x010a
        /*07ae*/ 	.byte	0xff
	.zero		1


	//   ....[108]....
        /*07b0*/ 	.word	0x00008890
        /*07b4*/ 	.word	0x00000000
        /*07b8*/ 	.word	0x00000050
        /*07bc*/ 	.short	0x010a
        /*07be*/ 	.byte	0xff
	.zero		1


	//   ....[109]....
        /*07c0*/ 	.word	0x000088e0
        /*07c4*/ 	.word	0x00000000
        /*07c8*/ 	.word	0x00000070
        /*07cc*/ 	.short	0x010a
        /*07ce*/ 	.byte	0xff
	.zero		1


	//   ....[110]....
        /*07d0*/ 	.word	0x00008930
        /*07d4*/ 	.word	0x00000003
        /*07d8*/ 	.word	0x00000040
        /*07dc*/ 	.short	0x010a
        /*07de*/ 	.byte	0xff
	.zero		1


	//   ....[111]....
        /*07e0*/ 	.word	0x00008980
        /*07e4*/ 	.word	0x000000cf
        /*07e8*/ 	.word	0x00000090
        /*07ec*/ 	.short	0x010a
        /*07ee*/ 	.byte	0xff
	.zero		1


	//   ....[112]....
        /*07f0*/ 	.word	0x000089d0
        /*07f4*/ 	.word	0x000000d2
        /*07f8*/ 	.word	0x00000040
        /*07fc*/ 	.short	0x010a
        /*07fe*/ 	.byte	0xff
	.zero		1


	//----- nvinfo : EIATTR_NUM_MBARRIERS
	.align		4
.L_47:
        /*0800*/ 	.byte	0x03, 0x38
        /*0802*/ 	.short	0x001e


	//----- nvinfo : EIATTR_EXIT_INSTR_OFFSETS
	.align		4
        /*0804*/ 	.byte	0x04, 0x1c
        /*0806*/ 	.short	(.L_49 - .L_48)


	//   ....[0]....
.L_48:
        /*0808*/ 	.word	0x000024a0


	//   ....[1]....
        /*080c*/ 	.word	0x00002990


	//   ....[2]....
        /*0810*/ 	.word	0x000029f0


	//   ....[3]....
        /*0814*/ 	.word	0x000037a0


	//   ....[4]....
        /*0818*/ 	.word	0x000044b0


	//   ....[5]....
        /*081c*/ 	.word	0x000044f0


	//   ....[6]....
        /*0820*/ 	.word	0x00008090


	//----- nvinfo : EIATTR_MAX_THREADS
	.align		4
.L_49:
        /*0824*/ 	.byte	0x04, 0x05
        /*0826*/ 	.short	(.L_51 - .L_50)
.L_50:
        /*0828*/ 	.word	0x00000100
        /*082c*/ 	.word	0x00000001
        /*0830*/ 	.word	0x00000001


	//----- nvinfo : EIATTR_CRS_STACK_SIZE
	.align		4
.L_51:
        /*0834*/ 	.byte	0x04, 0x1e
        /*0836*/ 	.short	(.L_53 - .L_52)
.L_52:
        /*0838*/ 	.word	0x00000000


	//----- nvinfo : EIATTR_CBANK_PARAM_SIZE
	.align		4
.L_53:
        /*083c*/ 	.byte	0x03, 0x19
        /*083e*/ 	.short	0x0800


	//----- nvinfo : EIATTR_PARAM_CBANK
	.align		4
        /*0840*/ 	.byte	0x04, 0x0a
        /*0842*/ 	.short	(.L_55 - .L_54)
	.align		4
.L_54:
        /*0844*/ 	.word	index@(.nv.constant0._ZN7cutlass13device_kernelINS_4gemm6kernel13GemmUniversalIN4cute5tupleIJiiiiEEENS1_10collective13CollectiveMmaINS1_35MainloopSm100TmaUmmaWarpSpecializedILi4ELi2ELi4ENS5_IJNS4_1CILi1EEESB_SB_EEEEENS5_IJNSA_ILi128EEESE_NSA_ILi32EEEEEENS_12float_e4m3_tENS5_IJlSB_lEEESH_SI_NS4_8TiledMMAINS4_8MMA_AtomIJNS4_10MMA_TraitsINS4_19SM100_MMA_F8F6F4_SSEJSH_SH_fSE_SE_NS4_17integral_constantINS4_4UMMA5MajorELSP_0EEESQ_NSN_INSO_7ScaleInELSR_0EEESS_EEEEEENS4_6LayoutISC_NS5_IJNSA_ILi0EEESW_SW_EEEEENS5_IJNS4_10UnderscoreESZ_SZ_EEEEENS4_13SM90_TMA_LOADENS4_14ComposedLayoutINS4_7SwizzleILi1ELi4ELi3EEENS4_18smem_ptr_flag_bitsILi8EEENSV_INS5_IJNSA_ILi8EEESF_EEENS5_IJSF_SB_EEEEEEEvNS4_8identityES12_S1C_vS1D_EENS_8epilogue10collective18CollectiveEpilogueINS1F_23Sm100TmaWarpSpecializedILi2ELi2ELi64ELb0ELb0EEEJSG_NS5_IJNSV_ISE_SB_EENSV_INSA_ILi64EEESB_EEEEESH_SI_SH_SI_NS1F_6fusion15FusionCallbacksIS1J_NS1O_17LinearCombinationISH_fSH_fLNS_15FloatRoundStyleE2EEESG_S1N_JEEENS4_5SM1004TMEM4LOAD26SM100_TMEM_LOAD_32dp32b64xES12_NS13_INS14_ILi2ELi4ELi3EEES17_NSV_INS5_IJS18_S1L_EEENS5_IJS1L_SB_EEEEEEENS4_39AutoVectorizingCopyWithAssumedAlignmentILi128EEENS4_14SM90_TMA_STOREES22_S24_S24_EEEvvEEEEvNT_6ParamsE)
        /*0848*/ 	.short	0x0380
        /*084a*/ 	.short	0x0800


	//----- nvinfo : EIATTR_SW_WAR
	.align		4
.L_55:
        /*084c*/ 	.byte	0x04, 0x36
        /*084e*/ 	.short	(.L_57 - .L_56)
.L_56:
        /*0850*/ 	.word	0x00000008
.L_57:


//--------------------- .nv.callgraph             --------------------------
	.section	.nv.callgraph,"",@"SHT_CUDA_CALLGRAPH"
	.align	4
	.sectionentsize	8
	.align		4
        /*0000*/ 	.word	0x00000000
	.align		4
        /*0004*/ 	.word	0xffffffff
	.align		4
        /*0008*/ 	.word	index@(_ZN7cutlass13device_kernelINS_4gemm6kernel13GemmUniversalIN4cute5tupleIJiiiiEEENS1_10collective13CollectiveMmaINS1_35MainloopSm100TmaUmmaWarpSpecializedILi4ELi2ELi4ENS5_IJNS4_1CILi1EEESB_SB_EEEEENS5_IJNSA_ILi128EEESE_NSA_ILi32EEEEEENS_12float_e4m3_tENS5_IJlSB_lEEESH_SI_NS4_8TiledMMAINS4_8MMA_AtomIJNS4_10MMA_TraitsINS4_19SM100_MMA_F8F6F4_SSEJSH_SH_fSE_SE_NS4_17integral_constantINS4_4UMMA5MajorELSP_0EEESQ_NSN_INSO_7ScaleInELSR_0EEESS_EEEEEENS4_6LayoutISC_NS5_IJNSA_ILi0EEESW_SW_EEEEENS5_IJNS4_10UnderscoreESZ_SZ_EEEEENS4_13SM90_TMA_LOADENS4_14ComposedLayoutINS4_7SwizzleILi1ELi4ELi3EEENS4_18smem_ptr_flag_bitsILi8EEENSV_INS5_IJNSA_ILi8EEESF_EEENS5_IJSF_SB_EEEEEEEvNS4_8identityES12_S1C_vS1D_EENS_8epilogue10collective18CollectiveEpilogueINS1F_23Sm100TmaWarpSpecializedILi2ELi2ELi64ELb0ELb0EEEJSG_NS5_IJNSV_ISE_SB_EENSV_INSA_ILi64EEESB_EEEEESH_SI_SH_SI_NS1F_6fusion15FusionCallbacksIS1J_NS1O_17LinearCombinationISH_fSH_fLNS_15FloatRoundStyleE2EEESG_S1N_JEEENS4_5SM1004TMEM4LOAD26SM100_TMEM_LOAD_32dp32b64xES12_NS13_INS14_ILi2ELi4ELi3EEES17_NSV_INS5_IJS18_S1L_EEENS5_IJS1L_SB_EEEEEEENS4_39AutoVectorizingCopyWithAssumedAlignmentILi128EEENS4_14SM90_TMA_STOREES22_S24_S24_EEEvvEEEEvNT_6ParamsE)
	.align		4
        /*000c*/ 	.word	index@(__assertfail)
	.align		4
        /*0010*/ 	.word	0x00000000
	.align		4
        /*0014*/ 	.word	0xfffffffe
	.align		4
        /*0018*/ 	.word	0x00000000
	.align		4
        /*001c*/ 	.word	0xfffffffd
	.align		4
        /*0020*/ 	.word	0x00000000
	.align		4
        /*0024*/ 	.word	0xfffffffc


//--------------------- .nv.constant4             --------------------------
	.section	.nv.constant4,"a",@progbits
	.align	8
	.align		8
.nv.constant4:
        /*0000*/ 	.dword	__assertfail
	.align		8
        /*0008*/ 	.dword	__unnamed_1
	.align		8
        /*0010*/ 	.dword	__unnamed_2
	.align		8
        /*0018*/ 	.dword	_ZN39_INTERNAL_85c6c7a3_4_k_cu_4ca75d38_76294cuda3std3__45__cpo5beginE
	.align		8
        /*0020*/ 	.dword	_ZN39_INTERNAL_85c6c7a3_4_k_cu_4ca75d38_76294cuda3std3__45__cpo3endE
	.align		8
        /*0028*/ 	.dword	_ZN39_INTERNAL_85c6c7a3_4_k_cu_4ca75d38_76294cuda3std3__45__cpo6cbeginE
	.align		8
        /*0030*/ 	.dword	_ZN39_INTERNAL_85c6c7a3_4_k_cu_4ca75d38_76294cuda3std3__45__cpo4cendE
	.align		8
        /*0038*/ 	.dword	_ZN39_INTERNAL_85c6c7a3_4_k_cu_4ca75d38_76294cuda3std3__441_GLOBAL__N__85c6c7a3_4_k_cu_4ca75d38_76296ignoreE
	.align		8
        /*0040*/ 	.dword	_ZN39_INTERNAL_85c6c7a3_4_k_cu_4ca75d38_76294cuda3std3__419piecewise_constructE
	.align		8
        /*0048*/ 	.dword	_ZN39_INTERNAL_85c6c7a3_4_k_cu_4ca75d38_76294cuda3std3__48in_placeE
	.align		8
        /*0050*/ 	.dword	_ZN39_INTERNAL_85c6c7a3_4_k_cu_4ca75d38_76294cuda3std6ranges3__45__cpo4swapE
	.align		8
        /*0058*/ 	.dword	_ZN39_INTERNAL_85c6c7a3_4_k_cu_4ca75d38_76294cuda3std6ranges3__45__cpo9iter_moveE
	.align		8
        /*0060*/ 	.dword	_ZN39_INTERNAL_85c6c7a3_4_k_cu_4ca75d38_76294cute7productE
	.align		8
        /*0068*/ 	.dword	_ZN39_INTERNAL_85c6c7a3_4_k_cu_4ca75d38_76294cute1_E
	.align		8
        /*0070*/ 	.dword	$str$25
	.align		8
        /*0078*/ 	.dword	$str$26
	.align		8
        /*0080*/ 	.dword	$str$27
	.align		8
        /*0088*/ 	.dword	$str$28


//--------------------- .text._ZN7cutlass13device_kernelINS_4gemm6kernel13GemmUniversalIN4cute5tupleIJiiiiEEENS1_10collective13CollectiveMmaINS1_35MainloopSm100TmaUmmaWarpSpecializedILi4ELi2ELi4ENS5_IJNS4_1CILi1EEESB_SB_EEEEENS5_IJNSA_ILi128EEESE_NSA_ILi32EEEEEENS_12float_e4m3_tENS5_IJlSB_lEEESH_SI_NS4_8TiledMMAINS4_8MMA_AtomIJNS4_10MMA_TraitsINS4_19SM100_MMA_F8F6F4_SSEJSH_SH_fSE_SE_NS4_17integral_constantINS4_4UMMA5MajorELSP_0EEESQ_NSN_INSO_7ScaleInELSR_0EEESS_EEEEEENS4_6LayoutISC_NS5_IJNSA_ILi0EEESW_SW_EEEEENS5_IJNS4_10UnderscoreESZ_SZ_EEEEENS4_13SM90_TMA_LOADENS4_14ComposedLayoutINS4_7SwizzleILi1ELi4ELi3EEENS4_18smem_ptr_flag_bitsILi8EEENSV_INS5_IJNSA_ILi8EEESF_EEENS5_IJSF_SB_EEEEEEEvNS4_8identityES12_S1C_vS1D_EENS_8epilogue10collective18CollectiveEpilogueINS1F_23Sm100TmaWarpSpecializedILi2ELi2ELi64ELb0ELb0EEEJSG_NS5_IJNSV_ISE_SB_EENSV_INSA_ILi64EEESB_EEEEESH_SI_SH_SI_NS1F_6fusion15FusionCallbacksIS1J_NS1O_17LinearCombinationISH_fSH_fLNS_15FloatRoundStyleE2EEESG_S1N_JEEENS4_5SM1004TMEM4LOAD26SM100_TMEM_LOAD_32dp32b64xES12_NS13_INS14_ILi2ELi4ELi3EEES17_NSV_INS5_IJS18_S1L_EEENS5_IJS1L_SB_EEEEEEENS4_39AutoVectorizingCopyWithAssumedAlignmentILi128EEENS4_14SM90_TMA_STOREES22_S24_S24_EEEvvEEEEvNT_6ParamsE --------------------------
	.section	.text._ZN7cutlass13device_kernelINS_4gemm6kernel13GemmUniversalIN4cute5tupleIJiiiiEEENS1_10collective13CollectiveMmaINS1_35MainloopSm100TmaUmmaWarpSpecializedILi4ELi2ELi4ENS5_IJNS4_1CILi1EEESB_SB_EEEEENS5_IJNSA_ILi128EEESE_NSA_ILi32EEEEEENS_12float_e4m3_tENS5_IJlSB_lEEESH_SI_NS4_8TiledMMAINS4_8MMA_AtomIJNS4_10MMA_TraitsINS4_19SM100_MMA_F8F6F4_SSEJSH_SH_fSE_SE_NS4_17integral_constantINS4_4UMMA5MajorELSP_0EEESQ_NSN_INSO_7ScaleInELSR_0EEESS_EEEEEENS4_6LayoutISC_NS5_IJNSA_ILi0EEESW_SW_EEEEENS5_IJNS4_10UnderscoreESZ_SZ_EEEEENS4_13SM90_TMA_LOADENS4_14ComposedLayoutINS4_7SwizzleILi1ELi4ELi3EEENS4_18smem_ptr_flag_bitsILi8EEENSV_INS5_IJNSA_ILi8EEESF_EEENS5_IJSF_SB_EEEEEEEvNS4_8identityES12_S1C_vS1D_EENS_8epilogue10collective18CollectiveEpilogueINS1F_23Sm100TmaWarpSpecializedILi2ELi2ELi64ELb0ELb0EEEJSG_NS5_IJNSV_ISE_SB_EENSV_INSA_ILi64EEESB_EEEEESH_SI_SH_SI_NS1F_6fusion15FusionCallbacksIS1J_NS1O_17LinearCombinationISH_fSH_fLNS_15FloatRoundStyleE2EEESG_S1N_JEEENS4_5SM1004TMEM4LOAD26SM100_TMEM_LOAD_32dp32b64xES12_NS13_INS14_ILi2ELi4ELi3EEES17_NSV_INS5_IJS18_S1L_EEENS5_IJS1L_SB_EEEEEEENS4_39AutoVectorizingCopyWithAssumedAlignmentILi128EEENS4_14SM90_TMA_STOREES22_S24_S24_EEEvvEEEEvNT_6ParamsE,"ax",@progbits
	.align	128
.text._ZN7cutlass13device_kernelINS_4gemm6kernel13GemmUniversalIN4cute5tupleIJiiiiEEENS1_10collective13CollectiveMmaINS1_35MainloopSm100TmaUmmaWarpSpecializedILi4ELi2ELi4ENS5_IJNS4_1CILi1EEESB_SB_EEEEENS5_IJNSA_ILi128EEESE_NSA_ILi32EEEEEENS_12float_e4m3_tENS5_IJlSB_lEEESH_SI_NS4_8TiledMMAINS4_8MMA_AtomIJNS4_10MMA_TraitsINS4_19SM100_MMA_F8F6F4_SSEJSH_SH_fSE_SE_NS4_17integral_constantINS4_4UMMA5MajorELSP_0EEESQ_NSN_INSO_7ScaleInELSR_0EEESS_EEEEEENS4_6LayoutISC_NS5_IJNSA_ILi0EEESW_SW_EEEEENS5_IJNS4_10UnderscoreESZ_SZ_EEEEENS4_13SM90_TMA_LOADENS4_14ComposedLayoutINS4_7SwizzleILi1ELi4ELi3EEENS4_18smem_ptr_flag_bitsILi8EEENSV_INS5_IJNSA_ILi8EEESF_EEENS5_IJSF_SB_EEEEEEEvNS4_8identityES12_S1C_vS1D_EENS_8epilogue10collective18CollectiveEpilogueINS1F_23Sm100TmaWarpSpecializedILi2ELi2ELi64ELb0ELb0EEEJSG_NS5_IJNSV_ISE_SB_EENSV_INSA_ILi64EEESB_EEEEESH_SI_SH_SI_NS1F_6fusion15FusionCallbacksIS1J_NS1O_17LinearCombinationISH_fSH_fLNS_15FloatRoundStyleE2EEESG_S1N_JEEENS4_5SM1004TMEM4LOAD26SM100_TMEM_LOAD_32dp32b64xES12_NS13_INS14_ILi2ELi4ELi3EEES17_NSV_INS5_IJS18_S1L_EEENS5_IJS1L_SB_EEEEEEENS4_39AutoVectorizingCopyWithAssumedAlignmentILi128EEENS4_14SM90_TMA_STOREES22_S24_S24_EEEvvEEEEvNT_6ParamsE:
        .type           _ZN7cutlass13device_kernelINS_4gemm6kernel13GemmUniversalIN4cute5tupleIJiiiiEEENS1_10collective13CollectiveMmaINS1_35MainloopSm100TmaUmmaWarpSpecializedILi4ELi2ELi4ENS5_IJNS4_1CILi1EEESB_SB_EEEEENS5_IJNSA_ILi128EEESE_NSA_ILi32EEEEEENS_12float_e4m3_tENS5_IJlSB_lEEESH_SI_NS4_8TiledMMAINS4_8MMA_AtomIJNS4_10MMA_TraitsINS4_19SM100_MMA_F8F6F4_SSEJSH_SH_fSE_SE_NS4_17integral_constantINS4_4UMMA5MajorELSP_0EEESQ_NSN_INSO_7ScaleInELSR_0EEESS_EEEEEENS4_6LayoutISC_NS5_IJNSA_ILi0EEESW_SW_EEEEENS5_IJNS4_10UnderscoreESZ_SZ_EEEEENS4_13SM90_TMA_LOADENS4_14ComposedLayoutINS4_7SwizzleILi1ELi4ELi3EEENS4_18smem_ptr_flag_bitsILi8EEENSV_INS5_IJNSA_ILi8EEESF_EEENS5_IJSF_SB_EEEEEEEvNS4_8identityES12_S1C_vS1D_EENS_8epilogue10collective18CollectiveEpilogueINS1F_23Sm100TmaWarpSpecializedILi2ELi2ELi64ELb0ELb0EEEJSG_NS5_IJNSV_ISE_SB_EENSV_INSA_ILi64EEESB_EEEEESH_SI_SH_SI_NS1F_6fusion15FusionCallbacksIS1J_NS1O_17LinearCombinationISH_fSH_fLNS_15FloatRoundStyleE2EEESG_S1N_JEEENS4_5SM1004TMEM4LOAD26SM100_TMEM_LOAD_32dp32b64xES12_NS13_INS14_ILi2ELi4ELi3EEES17_NSV_INS5_IJS18_S1L_EEENS5_IJS1L_SB_EEEEEEENS4_39AutoVectorizingCopyWithAssumedAlignmentILi128EEENS4_14SM90_TMA_STOREES22_S24_S24_EEEvvEEEEvNT_6ParamsE,@function
        .size           _ZN7cutlass13device_kernelINS_4gemm6kernel13GemmUniversalIN4cute5tupleIJiiiiEEENS1_10collective13CollectiveMmaINS1_35MainloopSm100TmaUmmaWarpSpecializedILi4ELi2ELi4ENS5_IJNS4_1CILi1EEESB_SB_EEEEENS5_IJNSA_ILi128EEESE_NSA_ILi32EEEEEENS_12float_e4m3_tENS5_IJlSB_lEEESH_SI_NS4_8TiledMMAINS4_8MMA_AtomIJNS4_10MMA_TraitsINS4_19SM100_MMA_F8F6F4_SSEJSH_SH_fSE_SE_NS4_17integral_constantINS4_4UMMA5MajorELSP_0EEESQ_NSN_INSO_7ScaleInELSR_0EEESS_EEEEEENS4_6LayoutISC_NS5_IJNSA_ILi0EEESW_SW_EEEEENS5_IJNS4_10UnderscoreESZ_SZ_EEEEENS4_13SM90_TMA_LOADENS4_14ComposedLayoutINS4_7SwizzleILi1ELi4ELi3EEENS4_18smem_ptr_flag_bitsILi8EEENSV_INS5_IJNSA_ILi8EEESF_EEENS5_IJSF_SB_EEEEEEEvNS4_8identityES12_S1C_vS1D_EENS_8epilogue10collective18CollectiveEpilogueINS1F_23Sm100TmaWarpSpecializedILi2ELi2ELi64ELb0ELb0EEEJSG_NS5_IJNSV_ISE_SB_EENSV_INSA_ILi64EEESB_EEEEESH_SI_SH_SI_NS1F_6fusion15FusionCallbacksIS1J_NS1O_17LinearCombinationISH_fSH_fLNS_15FloatRoundStyleE2EEESG_S1N_JEEENS4_5SM1004TMEM4LOAD26SM100_TMEM_LOAD_32dp32b64xES12_NS13_INS14_ILi2ELi4ELi3EEES17_NSV_INS5_IJS18_S1L_EEENS5_IJS1L_SB_EEEEEEENS4_39AutoVectorizingCopyWithAssumedAlignmentILi128EEENS4_14SM90_TMA_STOREES22_S24_S24_EEEvvEEEEvNT_6ParamsE,(.L_x_143 - _ZN7cutlass13device_kernelINS_4gemm6kernel13GemmUniversalIN4cute5tupleIJiiiiEEENS1_10collective13CollectiveMmaINS1_35MainloopSm100TmaUmmaWarpSpecializedILi4ELi2ELi4ENS5_IJNS4_1CILi1EEESB_SB_EEEEENS5_IJNSA_ILi128EEESE_NSA_ILi32EEEEEENS_12float_e4m3_tENS5_IJlSB_lEEESH_SI_NS4_8TiledMMAINS4_8MMA_AtomIJNS4_10MMA_TraitsINS4_19SM100_MMA_F8F6F4_SSEJSH_SH_fSE_SE_NS4_17integral_constantINS4_4UMMA5MajorELSP_0EEESQ_NSN_INSO_7ScaleInELSR_0EEESS_EEEEEENS4_6LayoutISC_NS5_IJNSA_ILi0EEESW_SW_EEEEENS5_IJNS4_10UnderscoreESZ_SZ_EEEEENS4_13SM90_TMA_LOADENS4_14ComposedLayoutINS4_7SwizzleILi1ELi4ELi3EEENS4_18smem_ptr_flag_bitsILi8EEENSV_INS5_IJNSA_ILi8EEESF_EEENS5_IJSF_SB_EEEEEEEvNS4_8identityES12_S1C_vS1D_EENS_8epilogue10collective18CollectiveEpilogueINS1F_23Sm100TmaWarpSpecializedILi2ELi2ELi64ELb0ELb0EEEJSG_NS5_IJNSV_ISE_SB_EENSV_INSA_ILi64EEESB_EEEEESH_SI_SH_SI_NS1F_6fusion15FusionCallbacksIS1J_NS1O_17LinearCombinationISH_fSH_fLNS_15FloatRoundStyleE2EEESG_S1N_JEEENS4_5SM1004TMEM4LOAD26SM100_TMEM_LOAD_32dp32b64xES12_NS13_INS14_ILi2ELi4ELi3EEES17_NSV_INS5_IJS18_S1L_EEENS5_IJS1L_SB_EEEEEEENS4_39AutoVectorizingCopyWithAssumedAlignmentILi128EEENS4_14SM90_TMA_STOREES22_S24_S24_EEEvvEEEEvNT_6ParamsE)
        .other          _ZN7cutlass13device_kernelINS_4gemm6kernel13GemmUniversalIN4cute5tupleIJiiiiEEENS1_10collective13CollectiveMmaINS1_35MainloopSm100TmaUmmaWarpSpecializedILi4ELi2ELi4ENS5_IJNS4_1CILi1EEESB_SB_EEEEENS5_IJNSA_ILi128EEESE_NSA_ILi32EEEEEENS_12float_e4m3_tENS5_IJlSB_lEEESH_SI_NS4_8TiledMMAINS4_8MMA_AtomIJNS4_10MMA_TraitsINS4_19SM100_MMA_F8F6F4_SSEJSH_SH_fSE_SE_NS4_17integral_constantINS4_4UMMA5MajorELSP_0EEESQ_NSN_INSO_7ScaleInELSR_0EEESS_EEEEEENS4_6LayoutISC_NS5_IJNSA_ILi0EEESW_SW_EEEEENS5_IJNS4_10UnderscoreESZ_SZ_EEEEENS4_13SM90_TMA_LOADENS4_14ComposedLayoutINS4_7SwizzleILi1ELi4ELi3EEENS4_18smem_ptr_flag_bitsILi8EEENSV_INS5_IJNSA_ILi8EEESF_EEENS5_IJSF_SB_EEEEEEEvNS4_8identityES12_S1C_vS1D_EENS_8epilogue10collective18CollectiveEpilogueINS1F_23Sm100TmaWarpSpecializedILi2ELi2ELi64ELb0ELb0EEEJSG_NS5_IJNSV_ISE_SB_EENSV_INSA_ILi64EEESB_EEEEESH_SI_SH_SI_NS1F_6fusion15FusionCallbacksIS1J_NS1O_17LinearCombinationISH_fSH_fLNS_15FloatRoundStyleE2EEESG_S1N_JEEENS4_5SM1004TMEM4LOAD26SM100_TMEM_LOAD_32dp32b64xES12_NS13_INS14_ILi2ELi4ELi3EEES17_NSV_INS5_IJS18_S1L_EEENS5_IJS1L_SB_EEEEEEENS4_39AutoVectorizingCopyWithAssumedAlignmentILi128EEENS4_14SM90_TMA_STOREES22_S24_S24_EEEvvEEEEvNT_6ParamsE,@"STO_CUDA_ENTRY STV_DEFAULT"
_ZN7cutlass13device_kernelINS_4gemm6kernel13GemmUniversalIN4cute5tupleIJiiiiEEENS1_10collective13CollectiveMmaINS1_35MainloopSm100TmaUmmaWarpSpecializedILi4ELi2ELi4ENS5_IJNS4_1CILi1EEESB_SB_EEEEENS5_IJNSA_ILi128EEESE_NSA_ILi32EEEEEENS_12float_e4m3_tENS5_IJlSB_lEEESH_SI_NS4_8TiledMMAINS4_8MMA_AtomIJNS4_10MMA_TraitsINS4_19SM100_MMA_F8F6F4_SSEJSH_SH_fSE_SE_NS4_17integral_constantINS4_4UMMA5MajorELSP_0EEESQ_NSN_INSO_7ScaleInELSR_0EEESS_EEEEEENS4_6LayoutISC_NS5_IJNSA_ILi0EEESW_SW_EEEEENS5_IJNS4_10UnderscoreESZ_SZ_EEEEENS4_13SM90_TMA_LOADENS4_14ComposedLayoutINS4_7SwizzleILi1ELi4ELi3EEENS4_18smem_ptr_flag_bitsILi8EEENSV_INS5_IJNSA_ILi8EEESF_EEENS5_IJSF_SB_EEEEEEEvNS4_8identityES12_S1C_vS1D_EENS_8epilogue10collective18CollectiveEpilogueINS1F_23Sm100TmaWarpSpecializedILi2ELi2ELi64ELb0ELb0EEEJSG_NS5_IJNSV_ISE_SB_EENSV_INSA_ILi64EEESB_EEEEESH_SI_SH_SI_NS1F_6fusion15FusionCallbacksIS1J_NS1O_17LinearCombinationISH_fSH_fLNS_15FloatRoundStyleE2EEESG_S1N_JEEENS4_5SM1004TMEM4LOAD26SM100_TMEM_LOAD_32dp32b64xES12_NS13_INS14_ILi2ELi4ELi3EEES17_NSV_INS5_IJS18_S1L_EEENS5_IJS1L_SB_EEEEEEENS4_39AutoVectorizingCopyWithAssumedAlignmentILi128EEENS4_14SM90_TMA_STOREES22_S24_S24_EEEvvEEEEvNT_6ParamsE:
[----:B------:R-:W1:Y:S01]  /*0000*/  LDC R1, c[0x0][0x37c] ;  /* 0x0000df00ff017b82 */ /* 0x000e620000000800 */
[----:B------:R-:W2:Y:S01]  /*0010*/  S2R R189, SR_TID.X ;  /* 0x0000000000bd7919 */ /* 0x000ea20000002100 */
[----:B------:R-:W3:Y:S01]  /*0020*/  LDCU.64 UR4, c[0x0][0x890] ;  /* 0x00011200ff0477ac */ /* 0x000ee20008000a00 */
[----:B------:R-:W-:Y:S02]  /*0030*/  PRMT R171, RZ, 0x7610, R171 ;  /* 0x00007610ffab7816 */ /* 0x000fe400000000ab */
[----:B------:R-:W-:Y:S01]  /*0040*/  ELECT P5, URZ, PT ;  /* 0x0000000000ff782f */ /* 0x000fe200038a0000 */
[----:B------:R-:W4:Y:S01]  /*0050*/  LDCU.64 UR46, c[0x0][0x358] ;  /* 0x00006b00ff2e77ac */ /* 0x000f220008000a00 */
[----:B---3--:R-:W-:-:S04]  /*0060*/  UISETP.NE.U32.AND UP0, UPT, UR4, URZ, UPT ;  /* 0x000000ff0400728c */ /* 0x008fc8000bf05070 */
[----:B------:R-:W-:Y:S01]  /*0070*/  UISETP.NE.AND.EX UP0, UPT, UR5, URZ, UPT, UP0 ;  /* 0x000000ff0500728c */ /* 0x000fe2000bf05300 */
[----:B--2---:R-:W-:-:S05]  /*0080*/  SHF.R.U32.HI R173, RZ, 0x5, R189 ;  /* 0x00000005ffad7819 */ /* 0x004fca00000116bd */
[----:B------:R-:W2:Y:S02]  /*0090*/  SHFL.IDX PT, R0, R173, RZ, 0x1f ;  /* 0x00001fffad007589 */ /* 0x000ea400000e0000 */
[----:B--2---:R-:W-:Y:S01]  /*00a0*/  R2UR UR8, R0 ;  /* 0x00000000000872ca */ /* 0x004fe200000e0000 */
[----:B-1--4-:R-:W-:-:S14]  /*00b0*/  BRA.U UP0, `(.L_x_0) ;  /* 0x00000001002c7547 */ /* 0x012fdc000b800000 */
[----:B------:R-:W1:Y:S02]  /*00c0*/  LDCU.64 UR6, c[0x0][0x888] ;  /* 0x00011100ff0677ac */ /* 0x000e640008000a00 */
[----:B-1----:R-:W-:-:S04]  /*00d0*/  UISETP.NE.U32.AND UP0, UPT, UR6, URZ, UPT ;  /* 0x000000ff0600728c */ /* 0x002fc8000bf05070 */
[----:B------:R-:W-:-:S09]  /*00e0*/  UISETP.NE.AND.EX UP0, UPT, UR7, URZ, UPT, UP0 ;  /* 0x000000ff0700728c */ /* 0x000fd2000bf05300 */
[----:B------:R-:W-:Y:S05]  /*00f0*/  BRA.U !UP0, `(.L_x_1) ;  /* 0x0000000108107547 */ /* 0x000fea000b800000 */
[----:B------:R-:W1:Y:S02]  /*0100*/  LDC.64 R2, c[0x0][0x888] ;  /* 0x00022200ff027b82 */ /* 0x000e640000000a00 */
[----:B-1----:R1:W5:Y:S01]  /*0110*/  LDG.E R81, desc[UR46][R2.64] ;  /* 0x0000002e02517981 */ /* 0x002362000c1e1900 */
[----:B------:R-:W-:Y:S01]  /*0120*/  HFMA2 R171, -RZ, RZ, 0, 5.9604644775390625e-08 ;  /* 0x00000001ffab7431 */ /* 0x000fe200000001ff */
[----:B------:R-:W-:Y:S05]  /*0130*/  BRA `(.L_x_0) ;  /* 0x00000000000c7947 */ /* 0x000fea0003800000 */
.L_x_1:
[----:B------:R-:W1:Y:S01]  /*0140*/  LDCU UR6, c[0x0][0x880] ;  /* 0x00011000ff0677ac */ /* 0x000e620008000800 */
[----:B------:R-:W-:Y:S01]  /*0150*/  HFMA2 R171, -RZ, RZ, 0, 5.9604644775390625e-08 ;  /* 0x00000001ffab7431 */ /* 0x000fe200000001ff */
[----:B-1----:R-:W-:-:S07]  /*0160*/  MOV R81, UR6 ;  /* 0x0000000600517c02 */ /* 0x002fce0008000f00 */
.L_x_0:
[----:B------:R-:W2:Y:S02]  /*0170*/  LDCU.64 UR6, c[0x0][0x8b0] ;  /* 0x00011600ff0677ac */ /* 0x000ea40008000a00 */
[----:B--2---:R-:W-:-:S04]  /*0180*/  UISETP.NE.U32.AND UP0, UPT, UR6, URZ, UPT ;  /* 0x000000ff0600728c */ /* 0x004fc8000bf05070 */
[----:B------:R-:W-:-:S09]  /*0190*/  UISETP.NE.AND.EX UP0, UPT, UR7, URZ, UPT, UP0 ;  /* 0x000000ff0700728c */ /* 0x000fd2000bf05300 */
[----:B------:R-:W-:Y:S05]  /*01a0*/  BRA.U UP0, `(.L_x_2) ;  /* 0x0000000100247547 */ /* 0x000fea000b800000 */
[----:B------:R-:W2:Y:S02]  /*01b0*/  LDCU.64 UR6, c[0x0][0x8a8] ;  /* 0x00011500ff0677ac */ /* 0x000ea40008000a00 */
[----:B--2---:R-:W-:-:S04]  /*01c0*/  UISETP.NE.U32.AND UP0, UPT, UR6, URZ, UPT ;  /* 0x000000ff0600728c */ /* 0x004fc8000bf05070 */
[----:B------:R-:W-:-:S09]  /*01d0*/  UISETP.NE.AND.EX UP0, UPT, UR7, URZ, UPT, UP0 ;  /* 0x000000ff0700728c */ /* 0x000fd2000bf05300 */
[----:B------:R-:W-:Y:S05]  /*01e0*/  BRA.U !UP0, `(.L_x_3) ;  /* 0x00000001080c7547 */ /* 0x000fea000b800000 */
[----:B------:R-:W2:Y:S02]  /*01f0*/  LDC.64 R78, c[0x0][0x8a8] ;  /* 0x00022a00ff4e7b82 */ /* 0x000ea40000000a00 */
[----:B--2---:R2:W5:Y:S01]  /*0200*/  LDG.E R78, desc[UR46][R78.64] ;  /* 0x0000002e4e4e7981 */ /* 0x004562000c1e1900 */
[----:B------:R-:W-:Y:S05]  /*0210*/  BRA `(.L_x_2) ;  /* 0x0000000000087947 */ /* 0x000fea0003800000 */
.L_x_3:
[----:B------:R-:W2:Y:S02]  /*0220*/  LDCU UR6, c[0x0][0x8a0] ;  /* 0x00011400ff0677ac */ /* 0x000ea40008000800 */
[----:B--2---:R-:W-:Y:S02]  /*0230*/  MOV R78, UR6 ;  /* 0x00000006004e7c02 */ /* 0x004fe40008000f00 */
.L_x_2:
[----:B------:R-:W-:Y:S01]  /*0240*/  IMAD.U32 R0, RZ, RZ, UR8 ;  /* 0x00000008ff007e24 */ /* 0x000fe2000f8e00ff */
[----:B------:R-:W-:Y:S04]  /*0250*/  BSSY.RECONVERGENT B0, `(.L_x_4) ;  /* 0x000000c000007945 */ /* 0x000fe80003800200 */
[C---:B------:R-:W-:Y:S02]  /*0260*/  ISETP.NE.OR P1, PT, R0.reuse, 0x1, !P5 ;  /* 0x000000010000780c */ /* 0x040fe40006f25670 */
[----:B------:R-:W-:-:S11]  /*0270*/  ISETP.NE.OR P0, PT, R0, 0x3, !P5 ;  /* 0x000000030000780c */ /* 0x000fd60006f05670 */
[----:B------:R-:W-:Y:S05]  /*0280*/  @P1 BRA `(.L_x_5) ;  /* 0x0000000000201947 */ /* 0x000fea0003800000 */
[----:B------:R-:W3:Y:S02]  /*0290*/  LDCU.64 UR6, c[0x0][0x348] ;  /* 0x00006900ff0677ac */ /* 0x000ee40008000a00 */
[----:B---3--:R-:W-:Y:S02]  /*02a0*/  UIADD3 UR10, UP1, UPT, UR6, 0x80, URZ ;  /* 0x00000080060a7890 */ /* 0x008fe4000ff3e0ff */
[----:B------:R-:W-:Y:S02]  /*02b0*/  UIADD3 UR6, UP0, UPT, UR6, 0x180, URZ ;  /* 0x0000018006067890 */ /* 0x000fe4000ff1e0ff */
[----:B------:R-:W-:Y:S02]  /*02c0*/  UIADD3.X UR11, UPT, UPT, URZ, UR7, URZ, UP1, !UPT ;  /* 0x00000007ff0b7290 */ /* 0x000fe40008ffe4ff */
[----:B------:R-:W-:-:S07]  /*02d0*/  UIADD3.X UR7, UPT, UPT, URZ, UR7, URZ, UP0, !UPT ;  /* 0x00000007ff077290 */ /* 0x000fce00087fe4ff */
[----:B------:R3:W-:Y:S02]  /*02e0*/  UTMACCTL.PF [UR10] ;  /* 0x000000000a0079b9 */ /* 0x0007e40008040000 */
[----:B------:R3:W-:Y:S02]  /*02f0*/  UTMACCTL.PF [UR6] ;  /* 0x00000000060079b9 */ /* 0x0007e40008040000 */
[----:B---3--:R-:W-:Y:S01]  /*0300*/  NOP ;  /* 0x0000000000007918 */ /* 0x008fe20000000000 */
.L_x_5:
[----:B------:R-:W-:Y:S05]  /*0310*/  BSYNC.RECONVERGENT B0 ;  /* 0x0000000000007941 */ /* 0x000fea0003800200 */
.L_x_4:
[----:B------:R-:W-:Y:S04]  /*0320*/  BSSY.RECONVERGENT B0, `(.L_x_6) ;  /* 0x000000a000007945 */ /* 0x000fe80003800200 */
        /* <DEDUP_REMOVED lines=9> */
.L_x_7:
[----:B------:R-:W-:Y:S05]  /*03c0*/  BSYNC.RECONVERGENT B0 ;  /* 0x0000000000007941 */ /* 0x000fea0003800200 */
.L_x_6:
[----:B------:R-:W3:Y:S01]  /*03d0*/  LDCU.64 UR6, c[0x0][0x888] ;  /* 0x00011100ff0677ac */ /* 0x000ee20008000a00 */
[----:B------:R-:W-:Y:S02]  /*03e0*/  UISETP.EQ.U32.AND UP1, UPT, UR4, URZ, UPT ;  /* 0x000000ff0400728c */ /* 0x000fe4000bf22070 */
[----:B------:R-:W-:Y:S02]  /*03f0*/  UPLOP3.LUT UP2, UPT, UPT, UPT, UPT, 0x80, 0x8 ;  /* 0x000000000008789c */ /* 0x000fe40003f4f070 */
[----:B---3--:R-:W-:-:S04]  /*0400*/  UISETP.NE.U32.AND UP0, UPT, UR6, URZ, UPT ;  /* 0x000000ff0600728c */ /* 0x008fc8000bf05070 */
[----:B------:R-:W-:-:S04]  /*0410*/  UISETP.NE.AND.EX UP0, UPT, UR7, URZ, UPT, UP0 ;  /* 0x000000ff0700728c */ /* 0x000fc8000bf05300 */
[----:B------:R-:W-:-:S04]  /*0420*/  UISETP.EQ.OR.EX UP3, UPT, UR5, URZ, !UP0, UP1 ;  /* 0x000000ff0500728c */ /* 0x000fc8000c762710 */
[----:B------:R-:W-:-:S05]  /*0430*/  UP2UR UR50, UPR, URZ, 0x8 ;  /* 0x00000008ff327883 */ /* 0x000fca0008000000 */
[----:B------:R-:W-:Y:S07]  /*0440*/  BRA.U !UP3, `(.L_x_8) ;  /* 0x000000010b207547 */ /* 0x000fee000b800000 */
[----:B------:R-:W-:Y:S01]  /*0450*/  UISETP.NE.U32.AND UP2, UPT, UR4, URZ, UPT ;  /* 0x000000ff0400728c */ /* 0x000fe2000bf45070 */
[----:B-----5:R-:W-:Y:S01]  /*0460*/  FSETP.NEU.AND P0, PT, R81, RZ, PT ;  /* 0x000000ff5100720b */ /* 0x020fe20003f0d000 */
[----:B------:R-:W-:Y:S02]  /*0470*/  USEL UR4, URZ, 0xffffffff, UP0 ;  /* 0xffffffffff047887 */ /* 0x000fe40008000000 */
[----:B------:R-:W-:-:S10]  /*0480*/  UISETP.NE.AND.EX UP2, UPT, UR5, URZ, UPT, UP2 ;  /* 0x000000ff0500728c */ /* 0x000fd4000bf45320 */
[----:B------:R-:W-:Y:S01]  /*0490*/  VOTEU.ANY UP1, P0 ;  /* 0x0000000000ff7886 */ /* 0x000fe20000020100 */
[----:B------:R-:W-:-:S04]  /*04a0*/  @!UP2 USEL UR4, URZ, 0xffffffff, UP1 ;  /* 0xffffffffff04a887 */ /* 0x000fc80008800000 */
[----:B------:R-:W-:-:S04]  /*04b0*/  ULOP3.LUT UR4, UR4, 0x1, URZ, 0xc0, !UPT ;  /* 0x0000000104047892 */ /* 0x000fc8000f8ec0ff */
[----:B------:R-:W-:-:S11]  /*04c0*/  UISETP.NE.U32.AND UP2, UPT, UR4, 0x1, UPT ;  /* 0x000000010400788c */ /* 0x000fd6000bf45070 */
.L_x_8:
[----:B-1----:R-:W1:Y:S01]  /*04d0*/  SHFL.IDX PT, R2, R173, RZ, 0x1f ;  /* 0x00001fffad027589 */ /* 0x002e6200000e0000 */
[----:B------:R-:W-:-:S04]  /*04e0*/  UISETP.NE.AND UP1, UPT, UR8, 0x2, UPT ;  /* 0x000000020800788c */ /* 0x000fc8000bf25270 */
[----:B------:R-:W-:Y:S01]  /*04f0*/  USEL UR6, URZ, 0x1, UP1 ;  /* 0x00000001ff067887 */ /* 0x000fe20008800000 */
[----:B-1----:R-:W-:-:S13]  /*0500*/  ISETP.NE.AND P0, PT, R2, RZ, PT ;  /* 0x000000ff0200720c */ /* 0x002fda0003f05270 */
[----:B------:R-:W-:Y:S05]  /*0510*/  @P0 BRA `(.L_x_9) ;  /* 0x0000000000480947 */ /* 0x000fea0003800000 */
[----:B------:R-:W1:Y:S01]  /*0520*/  S2UR UR5, SR_CgaCtaId ;  /* 0x00000000000579c3 */ /* 0x000e620000008800 */
[----:B------:R-:W-:Y:S01]  /*0530*/  UMOV UR7, 0x400 ;  /* 0x0000040000077882 */ /* 0x000fe20000000000 */
[----:B------:R-:W-:Y:S01]  /*0540*/  UMOV UR4, 0x1 ;  /* 0x0000000100047882 */ /* 0x000fe20000000000 */
[----:B------:R-:W-:Y:S01]  /*0550*/  ELECT P0, URZ, PT ;  /* 0x0000000000ff782f */ /* 0x000fe20003800000 */
[----:B------:R-:W-:-:S04]  /*0560*/  UIADD3 UR10, UPT, UPT, -UR4, 0x100000, URZ ;  /* 0x00100000040a7890 */ /* 0x000fc8000fffe1ff */
[----:B------:R-:W-:Y:S02]  /*0570*/  USHF.L.U32 UR11, UR10, 0xb, URZ ;  /* 0x0000000b0a0b7899 */ /* 0x000fe400080006ff */
[----:B------:R-:W-:Y:S02]  /*0580*/  USHF.L.U32 UR10, UR10, 0x1, URZ ;  /* 0x000000010a0a7899 */ /* 0x000fe400080006ff */
[----:B-1----:R-:W-:Y:S01]  /*0590*/  ULEA UR5, UR5, UR7, 0x18 ;  /* 0x0000000705057291 */ /* 0x002fe2000f8ec0ff */
[----:B------:R-:W1:Y:S11]  /*05a0*/  FENCE.VIEW.ASYNC.S ;  /* 0x00000000000073c6 */ /* 0x000e760000000000 */
[----:B-1----:R1:W3:Y:S01]  /*05b0*/  SYNCS.EXCH.64 URZ, [UR5], UR10 ;  /* 0x0000000a05ff75b2 */ /* 0x0022e20008000100 */
[----:B------:R1:W4:Y:S01]  /*05c0*/  SYNCS.EXCH.64 URZ, [UR5+0x20], UR10 ;  /* 0x0000200a05ff75b2 */ /* 0x0003220008000100 */
[----:B------:R1:W1:Y:S01]  /*05d0*/  SYNCS.EXCH.64 URZ, [UR5+0x8], UR10 ;  /* 0x0000080a05ff75b2 */ /* 0x0002620008000100 */
[----:B------:R1:W1:Y:S01]  /*05e0*/  SYNCS.EXCH.64 URZ, [UR5+0x28], UR10 ;  /* 0x0000280a05ff75b2 */ /* 0x0002620008000100 */
[----:B------:R1:W1:Y:S01]  /*05f0*/  SYNCS.EXCH.64 URZ, [UR5+0x10], UR10 ;  /* 0x0000100a05ff75b2 */ /* 0x0002620008000100 */
[----:B------:R1:W1:Y:S01]  /*0600*/  SYNCS.EXCH.64 URZ, [UR5+0x30], UR10 ;  /* 0x0000300a05ff75b2 */ /* 0x0002620008000100 */
[----:B------:R1:W1:Y:S01]  /*0610*/  SYNCS.EXCH.64 URZ, [UR5+0x18], UR10 ;  /* 0x0000180a05ff75b2 */ /* 0x0002620008000100 */
[----:B------:R1:W1:Y:S01]  /*0620*/  SYNCS.EXCH.64 URZ, [UR5+0x38], UR10 ;  /* 0x0000380a05ff75b2 */ /* 0x0002620008000100 */
[----:B------:R-:W-:Y:S01]  /*0630*/  NOP ;  /* 0x0000000000007918 */ /* 0x000fe20000000000 */
.L_x_9:
[----:B------:R-:W2:Y:S01]  /*0640*/  SHFL.IDX PT, R2, R173, RZ, 0x1f ;  /* 0x00001fffad027589 */ /* 0x000ea200000e0000 */
[----:B------:R-:W-:Y:S01]  /*0650*/  NOP ;  /* 0x0000000000007918 */ /* 0x000fe20000000000 */
[----:B--2---:R-:W-:-:S13]  /*0660*/  ISETP.NE.AND P0, PT, R2, 0x1, PT ;  /* 0x000000010200780c */ /* 0x004fda0003f05270 */
[----:B------:R-:W-:Y:S05]  /*0670*/  @P0 BRA `(.L_x_10) ;  /* 0x0000000000480947 */ /* 0x000fea0003800000 */
[----:B------:R-:W2:Y:S01]  /*0680*/  S2UR UR7, SR_CgaCtaId ;  /* 0x00000000000779c3 */ /* 0x000ea20000008800 */
[----:B------:R-:W-:Y:S01]  /*0690*/  UMOV UR9, 0x400 ;  /* 0x0000040000097882 */ /* 0x000fe20000000000 */
[----:B-1----:R-:W-:Y:S01]  /*06a0*/  UMOV UR5, 0x20 ;  /* 0x0000002000057882 */ /* 0x002fe20000000000 */
[----:B------:R-:W-:Y:S01]  /*06b0*/  UMOV UR4, 0x80 ;  /* 0x0000008000047882 */ /* 0x000fe20000000000 */
[----:B------:R-:W-:-:S04]  /*06c0*/  UIADD3 UR10, UPT, UPT, -UR5, 0x100000, URZ ;  /* 0x00100000050a7890 */ /* 0x000fc8000fffe1ff */
[----:B------:R-:W-:Y:S02]  /*06d0*/  USHF.L.U32 UR11, UR10, 0xb, URZ ;  /* 0x0000000b0a0b7899 */ /* 0x000fe400080006ff */
[----:B------:R-:W-:Y:S02]  /*06e0*/  USHF.L.U32 UR10, UR10, 0x1, URZ ;  /* 0x000000010a0a7899 */ /* 0x000fe400080006ff */
[----:B------:R-:W-:-:S04]  /*06f0*/  UIADD3 UR4, UPT, UPT, -UR4, 0x100000, URZ ;  /* 0x0010000004047890 */ /* 0x000fc8000fffe1ff */
[----:B------:R-:W-:Y:S02]  /*0700*/  USHF.L.U32 UR5, UR4, 0xb, URZ ;  /* 0x0000000b04057899 */ /* 0x000fe400080006ff */
[----:B------:R-:W-:Y:S01]  /*0710*/  USHF.L.U32 UR4, UR4, 0x1, URZ ;  /* 0x0000000104047899 */ /* 0x000fe200080006ff */
[----:B------:R-:W-:Y:S01]  /*0720*/  ELECT P0, URZ, PT ;  /* 0x0000000000ff782f */ /* 0x000fe20003800000 */
[----:B--2---:R-:W-:Y:S01]  /*0730*/  ULEA UR7, UR7, UR9, 0x18 ;  /* 0x0000000907077291 */ /* 0x004fe2000f8ec0ff */
[----:B------:R-:W1:Y:S11]  /*0740*/  FENCE.VIEW.ASYNC.S ;  /* 0x00000000000073c6 */ /* 0x000e760000000000 */
[----:B-1----:R2:W1:Y:S01]  /*0750*/  SYNCS.EXCH.64 URZ, [UR7+0x40], UR10 ;  /* 0x0000400a07ff75b2 */ /* 0x0024620008000100 */
[----:B------:R2:W1:Y:S01]  /*0760*/  SYNCS.EXCH.64 URZ, [UR7+0x50], UR4 ;  /* 0x0000500407ff75b2 */ /* 0x0004620008000100 */
[----:B------:R2:W1:Y:S01]  /*0770*/  SYNCS.EXCH.64 URZ, [UR7+0x48], UR10 ;  /* 0x0000480a07ff75b2 */ /* 0x0004620008000100 */
[----:B------:R2:W1:Y:S02]  /*0780*/  SYNCS.EXCH.64 URZ, [UR7+0x58], UR4 ;  /* 0x0000580407ff75b2 */ /* 0x0004640008000100 */
[----:B--2---:R-:W-:Y:S01]  /*0790*/  NOP ;  /* 0x0000000000007918 */ /* 0x004fe20000000000 */
.L_x_10:
[----:B------:R-:W2:Y:S01]  /*07a0*/  SHFL.IDX PT, R2, R173, RZ, 0x1f ;  /* 0x00001fffad027589 */ /* 0x000ea200000e0000 */
[----:B------:R-:W-:Y:S01]  /*07b0*/  NOP ;  /* 0x0000000000007918 */ /* 0x000fe20000000000 */
[----:B--2---:R-:W-:-:S13]  /*07c0*/  ISETP.NE.AND P0, PT, R2, 0x3, PT ;  /* 0x000000030200780c */ /* 0x004fda0003f05270 */
[----:B------:R-:W-:Y:S05]  /*07d0*/  @P0 BRA `(.L_x_11) ;  /* 0x0000000000300947 */ /* 0x000fea0003800000 */
[----:B-1----:R-:W1:Y:S01]  /*07e0*/  S2UR UR5, SR_CgaCtaId ;  /* 0x00000000000579c3 */ /* 0x002e620000008800 */
        /* <DEDUP_REMOVED lines=8> */
[----:B-1----:R2:W1:Y:S01]  /*0870*/  SYNCS.EXCH.64 URZ, [UR5+0x60], UR10 ;  /* 0x0000600a05ff75b2 */ /* 0x0024620008000100 */
[----:B------:R2:W1:Y:S02]  /*0880*/  SYNCS.EXCH.64 URZ, [UR5+0x68], UR10 ;  /* 0x0000680a05ff75b2 */ /* 0x0004640008000100 */
[----:B--2---:R-:W-:Y:S01]  /*0890*/  NOP ;  /* 0x0000000000007918 */ /* 0x004fe20000000000 */
.L_x_11:
[----:B------:R-:W2:Y:S01]  /*08a0*/  SHFL.IDX PT, R2, R173, RZ, 0x1f ;  /* 0x00001fffad027589 */ /* 0x000ea200000e0000 */
[----:B------:R-:W-:Y:S01]  /*08b0*/  NOP ;  /* 0x0000000000007918 */ /* 0x000fe20000000000 */
[----:B--2---:R-:W-:-:S13]  /*08c0*/  ISETP.NE.AND P0, PT, R2, 0x4, PT ;  /* 0x000000040200780c */ /* 0x004fda0003f05270 */
[----:B------:R-:W-:Y:S05]  /*08d0*/  @P0 BRA `(.L_x_12) ;  /* 0x00000000004c0947 */ /* 0x000fea0003800000 */
[----:B-1----:R-:W1:Y:S01]  /*08e0*/  S2UR UR5, SR_CgaCtaId ;  /* 0x00000000000579c3 */ /* 0x002e620000008800 */
[----:B------:R-:W-:Y:S01]  /*08f0*/  UMOV UR9, 0x100 ;  /* 0x0000010000097882 */ /* 0x000fe20000000000 */
[----:B------:R-:W-:Y:S01]  /*0900*/  UMOV UR7, 0x400 ;  /* 0x0000040000077882 */ /* 0x000fe20000000000 */
[----:B------:R-:W-:Y:S01]  /*0910*/  USEL UR9, UR9, 0xe0, UP2 ;  /* 0x000000e009097887 */ /* 0x000fe20009000000 */
[----:B------:R-:W-:Y:S01]  /*0920*/  UMOV UR4, 0x1 ;  /* 0x0000000100047882 */ /* 0x000fe20000000000 */
[----:B------:R-:W-:Y:S01]  /*0930*/  ELECT P0, URZ, PT ;  /* 0x0000000000ff782f */ /* 0x000fe20003800000 */
[----:B------:R-:W-:-:S04]  /*0940*/  UIADD3 UR10, UPT, UPT, -UR4, 0x100000, URZ ;  /* 0x00100000040a7890 */ /* 0x000fc8000fffe1ff */
[----:B------:R-:W-:Y:S02]  /*0950*/  USHF.L.U32 UR11, UR10, 0xb, URZ ;  /* 0x0000000b0a0b7899 */ /* 0x000fe400080006ff */
[----:B------:R-:W-:Y:S02]  /*0960*/  USHF.L.U32 UR10, UR10, 0x1, URZ ;  /* 0x000000010a0a7899 */ /* 0x000fe400080006ff */
[----:B------:R-:W-:-:S04]  /*0970*/  UIADD3 UR12, UPT, UPT, -UR9, 0x100000, URZ ;  /* 0x00100000090c7890 */ /* 0x000fc8000fffe1ff */
[----:B------:R-:W-:Y:S02]  /*0980*/  USHF.L.U32 UR13, UR12, 0xb, URZ ;  /* 0x0000000b0c0d7899 */ /* 0x000fe400080006ff */
[----:B------:R-:W-:Y:S02]  /*0990*/  USHF.L.U32 UR12, UR12, 0x1, URZ ;  /* 0x000000010c0c7899 */ /* 0x000fe400080006ff */
[----:B-1----:R-:W-:Y:S01]  /*09a0*/  ULEA UR5, UR5, UR7, 0x18 ;  /* 0x0000000705057291 */ /* 0x002fe2000f8ec0ff */
[----:B------:R-:W1:Y:S11]  /*09b0*/  FENCE.VIEW.ASYNC.S ;  /* 0x00000000000073c6 */ /* 0x000e760000000000 */
[----:B-1----:R2:W1:Y:S01]  /*09c0*/  SYNCS.EXCH.64 URZ, [UR5+0x70], UR10 ;  /* 0x0000700a05ff75b2 */ /* 0x0024620008000100 */
[----:B------:R2:W1:Y:S01]  /*09d0*/  SYNCS.EXCH.64 URZ, [UR5+0x80], UR12 ;  /* 0x0000800c05ff75b2 */ /* 0x0004620008000100 */
[----:B------:R2:W1:Y:S01]  /*09e0*/  SYNCS.EXCH.64 URZ, [UR5+0x78], UR10 ;  /* 0x0000780a05ff75b2 */ /* 0x0004620008000100 */
[----:B------:R2:W1:Y:S02]  /*09f0*/  SYNCS.EXCH.64 URZ, [UR5+0x88], UR12 ;  /* 0x0000880c05ff75b2 */ /* 0x0004640008000100 */
[----:B--2---:R-:W-:Y:S01]  /*0a00*/  NOP ;  /* 0x0000000000007918 */ /* 0x004fe20000000000 */
.L_x_12:
        /* <DEDUP_REMOVED lines=20> */
[----:B------:R2:W1:Y:S01]  /*0b50*/  SYNCS.EXCH.64 URZ, [UR7+0xb8], UR4 ;  /* 0x0000b80407ff75b2 */ /* 0x0004620008000100 */
[----:B------:R2:W1:Y:S01]  /*0b60*/  SYNCS.EXCH.64 URZ, [UR7+0xa0], UR10 ;  /* 0x0000a00a07ff75b2 */ /* 0x0004620008000100 */
[----:B------:R2:W1:Y:S01]  /*0b70*/  SYNCS.EXCH.64 URZ, [UR7+0xc0], UR4 ;  /* 0x0000c00407ff75b2 */ /* 0x0004620008000100 */
[----:B------:R2:W1:Y:S01]  /*0b80*/  SYNCS.EXCH.64 URZ, [UR7+0xa8], UR10 ;  /* 0x0000a80a07ff75b2 */ /* 0x0004620008000100 */
[----:B------:R2:W1:Y:S02]  /*0b90*/  SYNCS.EXCH.64 URZ, [UR7+0xc8], UR4 ;  /* 0x0000c80407ff75b2 */ /* 0x0004640008000100 */
[----:B--2---:R-:W-:Y:S01]  /*0ba0*/  NOP ;  /* 0x0000000000007918 */ /* 0x004fe20000000000 */
.L_x_13:
        /* <DEDUP_REMOVED lines=18> */
.L_x_14:
[----:B-1----:R-:W1:Y:S01]  /*0cd0*/  S2UR UR5, SR_CTAID.X ;  /* 0x00000000000579c3 */ /* 0x002e620000002500 */
[----:B------:R-:W-:-:S05]  /*0ce0*/  CS2R.32 R170, SR_CgaSize ;  /* 0x0000000000aa7805 */ /* 0x000fca0000008a00 */
[----:B------:R-:W-:-:S05]  /*0cf0*/  IMAD R170, R170, -0xa0, RZ ;  /* 0xffffff60aaaa7824 */ /* 0x000fca00078e02ff */
[----:B------:R-:W-:-:S14]  /*0d00*/  R2UR UR9, R170 ;  /* 0x00000000aa0972ca */ /* 0x000fdc00000e0000 */
[----:B------:R-:W2:Y:S01]  /*0d10*/  LDCU UR9, c[0x0][UR9+0x2b0] ;  /* 0x00005600090977ac */ /* 0x000ea20008000800 */
[----:B------:R-:W-:Y:S01]  /*0d20*/  NOP ;  /* 0x0000000000007918 */ /* 0x000fe20000000000 */
[----:B------:R-:W-:-:S05]  /*0d30*/  CS2R.32 R170, SR_CgaSize ;  /* 0x0000000000aa7805 */ /* 0x000fca0000008a00 */
[----:B------:R-:W-:-:S05]  /*0d40*/  IMAD R170, R170, -0xa0, RZ ;  /* 0xffffff60aaaa7824 */ /* 0x000fca00078e02ff */
[----:B------:R-:W-:-:S14]  /*0d50*/  R2UR UR7, R170 ;  /* 0x00000000aa0772ca */ /* 0x000fdc00000e0000 */
[----:B------:R-:W3:Y:S01]  /*0d60*/  LDCU UR7, c[0x0][UR7+0x2b4] ;  /* 0x00005680070777ac */ /* 0x000ee20008000800 */
[----:B------:R-:W4:Y:S08]  /*0d70*/  S2UR UR4, SR_CTAID.Y ;  /* 0x00000000000479c3 */ /* 0x000f300000002600 */
[----:B------:R-:W3:Y:S01]  /*0d80*/  LDC R9, c[0x0][0xb24] ;  /* 0x0002c900ff097b82 */ /* 0x000ee20000000800 */
[----:B-1----:R-:W-:-:S02]  /*0d90*/  I2FP.F32.U32 R5, UR5 ;  /* 0x0000000500057c45 */ /* 0x002fc40008201000 */
[----:B------:R-:W-:-:S05]  /*0da0*/  CS2R.32 R3, SR_CgaSize ;  /* 0x0000000000037805 */ /* 0x000fca0000008a00 */
[----:B------:R-:W-:-:S06]  /*0db0*/  IMAD R3, R3, -0xa0, RZ ;  /* 0xffffff6003037824 */ /* 0x000fcc00078e02ff */
[----:B------:R-:W1:Y:S01]  /*0dc0*/  LDC R3, c[0x0][R3+0x2a0] ;  /* 0x0000a80003037b82 */ /* 0x000e620000000800 */
[----:B------:R-:W-:Y:S01]  /*0dd0*/  MOV R21, UR5 ;  /* 0x0000000500157c02 */ /* 0x000fe20008000f00 */
[----:B--2---:R-:W-:Y:S01]  /*0de0*/  FMUL R5, R5, UR9 ;  /* 0x0000000905057c20 */ /* 0x004fe20008400000 */
[----:B----4-:R-:W-:Y:S02]  /*0df0*/  I2FP.F32.U32 R4, UR4 ;  /* 0x0000000400047c45 */ /* 0x010fe40008201000 */
[----:B------:R-:W-:-:S05]  /*0e00*/  CS2R.32 R2, SR_CgaSize ;  /* 0x0000000000027805 */ /* 0x000fca0000008a00 */
[----:B------:R-:W-:-:S06]  /*0e10*/  IMAD R2, R2, -0xa0, RZ ;  /* 0xffffff6002027824 */ /* 0x000fcc00078e02ff */
[----:B------:R-:W2:Y:S01]  /*0e20*/  LDC R2, c[0x0][R2+0x2a4] ;  /* 0x0000a90002027b82 */ /* 0x000ea20000000800 */
[----:B------:R-:W4:Y:S01]  /*0e30*/  F2I.U32.TRUNC.NTZ R170, R5 ;  /* 0x0000000500aa7305 */ /* 0x000f22000020f000 */
[----:B------:R-:W-:Y:S01]  /*0e40*/  MOV R20, UR4 ;  /* 0x0000000400147c02 */ /* 0x000fe20008000f00 */
[----:B---3--:R-:W-:-:S05]  /*0e50*/  FMUL R4, R4, UR7 ;  /* 0x0000000704047c20 */ /* 0x008fca0008400000 */
[----:B------:R-:W-:Y:S01]  /*0e60*/  BAR.SYNC.DEFER_BLOCKING 0x0 ;  /* 0x0000000000007b1d */ /* 0x000fe20000010000 */
[----:B------:R-:W-:-:S05]  /*0e70*/  ISETP.GE.AND P0, PT, R9, 0x1, PT ;  /* 0x000000010900780c */ /* 0x000fca0003f06270 */
[----:B------:R-:W3:Y:S02]  /*0e80*/  F2I.U32.TRUNC.NTZ R147, R4 ;  /* 0x0000000400937305 */ /* 0x000ee4000020f000 */
[----:B------:R-:W2:Y:S01]  /*0e90*/  S2UR UR36, SR_CTAID.Z ;  /* 0x00000000002479c3 */ /* 0x000ea20000002700 */
[----:B----4-:R-:W-:-:S05]  /*0ea0*/  IADD3 R170, PT, PT, -R170, RZ, RZ ;  /* 0x000000ffaaaa7210 */ /* 0x010fca0007ffe1ff */
[----:B-1----:R-:W-:Y:S01]  /*0eb0*/  IMAD R170, R3, R170, UR5 ;  /* 0x0000000503aa7e24 */ /* 0x002fe2000f8e02aa */
[----:B---3--:R-:W-:-:S05]  /*0ec0*/  IADD3 R147, PT, PT, -R147, RZ, RZ ;  /* 0x000000ff93937210 */ /* 0x008fca0007ffe1ff */
[----:B--2---:R-:W-:Y:S01]  /*0ed0*/  IMAD R147, R2, R147, UR4 ;  /* 0x0000000402937e24 */ /* 0x004fe2000f8e0293 */
[----:B------:R-:W-:Y:S06]  /*0ee0*/  @!P0 BRA `(.L_x_15) ;  /* 0x0000000000b88947 */ /* 0x000fec0003800000 */
[----:B------:R-:W1:Y:S01]  /*0ef0*/  LDC.64 R4, c[0x0][0xb18] ;  /* 0x0002c600ff047b82 */ /* 0x000e620000000a00 */
[----:B------:R-:W-:-:S07]  /*0f00*/  ISETP.NE.AND P0, PT, R9, 0x1, PT ;  /* 0x000000010900780c */ /* 0x000fce0003f05270 */
[----:B------:R-:W2:Y:S08]  /*0f10*/  LDC R10, c[0x0][0xb0c] ;  /* 0x0002c300ff0a7b82 */ /* 0x000eb00000000800 */
[----:B------:R-:W3:Y:S08]  /*0f20*/  LDC R11, c[0x0][0x370] ;  /* 0x0000dc00ff0b7b82 */ /* 0x000ef00000000800 */
[----:B------:R-:W4:Y:S01]  /*0f30*/  LDC R12, c[0x0][0x374] ;  /* 0x0000dd00ff0c7b82 */ /* 0x000f220000000800 */
[----:B-1----:R-:W-:-:S07]  /*0f40*/  ISETP.NE.AND P1, PT, R4, 0x1, PT ;  /* 0x000000010400780c */ /* 0x002fce0003f25270 */
[----:B------:R-:W3:Y:S01]  /*0f50*/  LDC.64 R6, c[0x0][0xb10] ;  /* 0x0002c400ff067b82 */ /* 0x000ee20000000a00 */
[----:B--2---:R-:W-:-:S07]  /*0f60*/  ISETP.NE.AND P2, PT, R10, 0x1, PT ;  /* 0x000000010a00780c */ /* 0x004fce0003f45270 */
[----:B------:R-:W1:Y:S08]  /*0f70*/  LDC R8, c[0x0][0xb20] ;  /* 0x0002c800ff087b82 */ /* 0x000e700000000800 */
[----:B------:R-:W2:Y:S01]  /*0f80*/  LDC.64 R2, c[0x0][0xb28] ;  /* 0x0002ca00ff027b82 */ /* 0x000ea20000000a00 */
[----:B----4-:R-:W-:-:S04]  /*0f90*/  IMAD.HI.U32 R13, R12, R5, RZ ;  /* 0x000000050c0d7227 */ /* 0x010fc800078e00ff */
[----:B------:R-:W-:-:S04]  /*0fa0*/  IMAD.HI.U32 R5, R20, R5, RZ ;  /* 0x0000000514057227 */ /* 0x000fc800078e00ff */
[----:B---3--:R-:W-:-:S04]  /*0fb0*/  IMAD.HI.U32 R14, R11, R6, RZ ;  /* 0x000000060b0e7227 */ /* 0x008fc800078e00ff */
[C---:B------:R-:W-:Y:S01]  /*0fc0*/  IMAD.HI.U32 R16, R21.reuse, R6, RZ ;  /* 0x0000000615107227 */ /* 0x040fe200078e00ff */
[-C--:B------:R-:W-:Y:S02]  /*0fd0*/  @P2 SHF.R.U32.HI R11, RZ, R7.reuse, R14 ;  /* 0x00000007ff0b2219 */ /* 0x080fe4000001160e */
[-C--:B-1----:R-:W-:Y:S02]  /*0fe0*/  @P1 SHF.R.U32.HI R12, RZ, R8.reuse, R13 ;  /* 0x00000008ff0c1219 */ /* 0x082fe4000001160d */
[----:B------:R-:W-:Y:S02]  /*0ff0*/  SHF.R.U32.HI R5, RZ, R8, R5 ;  /* 0x00000008ff057219 */ /* 0x000fe40000011605 */
[----:B------:R-:W-:Y:S02]  /*1000*/  SHF.R.U32.HI R16, RZ, R7, R16 ;  /* 0x00000007ff107219 */ /* 0x000fe40000011610 */
[----:B------:R-:W-:Y:S01]  /*1010*/  SEL R5, R20, R5, !P1 ;  /* 0x0000000514057207 */ /* 0x000fe20004800000 */
[----:B--2---:R-:W-:Y:S01]  /*1020*/  IMAD.HI.U32 R14, R12, R2, RZ ;  /* 0x000000020c0e7227 */ /* 0x004fe200078e00ff */
[----:B------:R-:W-:-:S02]  /*1030*/  SEL R7, R21, R16, !P2 ;  /* 0x0000001015077207 */ /* 0x000fc40005000000 */
[----:B------:R-:W-:Y:S01]  /*1040*/  IADD3 R13, PT, PT, -R5, RZ, RZ ;  /* 0x000000ff050d7210 */ /* 0x000fe20007ffe1ff */
[----:B------:R-:W-:Y:S01]  /*1050*/  IMAD.HI.U32 R6, R11, R2, RZ ;  /* 0x000000020b067227 */ /* 0x000fe200078e00ff */
[----:B------:R-:W-:-:S03]  /*1060*/  @P0 SHF.R.U32.HI R12, RZ, R3, R14 ;  /* 0x00000003ff0c0219 */ /* 0x000fc6000001160e */
[----:B------:R-:W-:Y:S01]  /*1070*/  IMAD R13, R4, R13, R20 ;  /* 0x0000000d040d7224 */ /* 0x000fe200078e0214 */
[----:B------:R-:W-:Y:S01]  /*1080*/  @P0 SHF.R.U32.HI R11, RZ, R3, R6 ;  /* 0x00000003ff0b0219 */ /* 0x000fe20000011606 */
[----:B------:R-:W-:-:S04]  /*1090*/  IMAD R12, R12, R9, RZ ;  /* 0x000000090c0c7224 */ /* 0x000fc800078e02ff */
[----:B------:R-:W-:Y:S01]  /*10a0*/  IMAD R6, R11, R9, RZ ;  /* 0x000000090b067224 */ /* 0x000fe200078e02ff */
[----:B------:R-:W-:-:S04]  /*10b0*/  ISETP.GE.AND P1, PT, R5, R12, PT ;  /* 0x0000000c0500720c */ /* 0x000fc80003f26270 */
[----:B------:R-:W-:Y:S01]  /*10c0*/  ISETP.GE.OR P1, PT, R7, R6, P1 ;  /* 0x000000060700720c */ /* 0x000fe20000f26670 */
[----:B------:R-:W-:-:S05]  /*10d0*/  IMAD.HI.U32 R6, R5, R2, RZ ;  /* 0x0000000205067227 */ /* 0x000fca00078e00ff */
[----:B------:R-:W-:-:S04]  /*10e0*/  SHF.R.U32.HI R6, RZ, R3, R6 ;  /* 0x00000003ff067219 */ /* 0x000fc80000011606 */
[----:B------:R-:W-:-:S03]  /*10f0*/  SEL R6, R5, R6, !P0 ;  /* 0x0000000605067207 */ /* 0x000fc60004000000 */
[----:B------:R-:W-:Y:S01]  /*1100*/  @!P1 IMAD.HI.U32 R8, R7, R2, RZ ;  /* 0x0000000207089227 */ /* 0x000fe200078e00ff */
[----:B------:R-:W-:-:S04]  /*1110*/  IADD3 R2, PT, PT, -R6, RZ, RZ ;  /* 0x000000ff06027210 */ /* 0x000fc80007ffe1ff */
[----:B------:R-:W-:Y:S01]  /*1120*/  @!P1 SHF.R.U32.HI R8, RZ, R3, R8 ;  /* 0x00000003ff089219 */ /* 0x000fe20000011608 */
[----:B------:R-:W-:-:S03]  /*1130*/  IMAD R2, R9, R2, R5 ;  /* 0x0000000209027224 */ /* 0x000fc600078e0205 */
[----:B------:R-:W-:-:S05]  /*1140*/  @!P1 SEL R3, R7, R8, !P0 ;  /* 0x0000000807039207 */ /* 0x000fca0004000000 */
[--C-:B------:R-:W-:Y:S02]  /*1150*/  @!P1 IMAD.IADD R6, R6, 0x1, -R3.reuse ;  /* 0x0000000106069824 */ /* 0x100fe400078e0a03 */
[----:B------:R-:W-:Y:S01]  /*1160*/  @!P1 IMAD R3, R2, R11, R3 ;  /* 0x0000000b02039224 */ /* 0x000fe200078e0203 */
[----:B------:R-:W-:Y:S01]  /*1170*/  IADD3 R2, PT, PT, -R7, RZ, RZ ;  /* 0x000000ff07027210 */ /* 0x000fe20007ffe1ff */
[----:B------:R-:W-:Y:S02]  /*1180*/  @!P1 IMAD R5, R6, R9, R7 ;  /* 0x0000000906059224 */ /* 0x000fe400078e0207 */
[----:B------:R-:W-:Y:S02]  /*1190*/  @!P1 IMAD.MOV.U32 R7, RZ, RZ, R3 ;  /* 0x000000ffff079224 */ /* 0x000fe400078e0003 */
[----:B------:R-:W-:Y:S02]  /*11a0*/  IMAD R2, R10, R2, R21 ;  /* 0x000000020a027224 */ /* 0x000fe400078e0215 */
[----:B------:R-:W-:-:S02]  /*11b0*/  IMAD R20, R5, R4, R13 ;  /* 0x0000000405147224 */ /* 0x000fc400078e020d */
[----:B------:R-:W-:Y:S02]  /*11c0*/  IMAD R21, R7, R10, R2 ;  /* 0x0000000a07157224 */ /* 0x000fe400078e0202 */
.L_x_15:
[----:B------:R-:W1:Y:S01]  /*11d0*/  LDCU UR4, c[0x0][0xb30] ;  /* 0x00016600ff0477ac */ /* 0x000e620008000800 */
[----:B------:R-:W2:Y:S08]  /*11e0*/  S2UR UR37, SR_CgaCtaId ;  /* 0x00000000002579c3 */ /* 0x000eb00000008800 */
[----:B------:R-:W3:Y:S01]  /*11f0*/  LDC R72, c[0x0][0xb24] ;  /* 0x0002c900ff487b82 */ /* 0x000ee20000000800 */
[----:B-1----:R-:W-:-:S09]  /*1200*/  UISETP.NE.AND UP1, UPT, UR4, 0x1, UPT ;  /* 0x000000010400788c */ /* 0x002fd2000bf25270 */
[----:B--2---:R-:W-:Y:S05]  /*1210*/  BRA.U UP1, `(.L_x_16) ;  /* 0x0000000101407547 */ /* 0x004fea000b800000 */
[----:B------:R-:W1:Y:S08]  /*1220*/  LDC.64 R4, c[0x0][0xb10] ;  /* 0x0002c400ff047b82 */ /* 0x000e700000000a00 */
[----:B------:R-:W2:Y:S08]  /*1230*/  LDC.64 R2, c[0x0][0xb18] ;  /* 0x0002c600ff027b82 */ /* 0x000eb00000000a00 */
[----:B------:R-:W4:Y:S08]  /*1240*/  LDC R6, c[0x0][0xb20] ;  /* 0x0002c800ff067b82 */ /* 0x000f300000000800 */
[----:B------:R-:W3:Y:S01]  /*1250*/  LDC R8, c[0x0][0xb0c] ;  /* 0x0002c300ff087b82 */ /* 0x000ee20000000800 */
[----:B-1----:R-:W-:-:S05]  /*1260*/  IMAD.HI.U32 R4, R21, R4, RZ ;  /* 0x0000000415047227 */ /* 0x002fca00078e00ff */
[----:B------:R-:W-:Y:S01]  /*1270*/  SHF.R.U32.HI R4, RZ, R5, R4 ;  /* 0x00000005ff047219 */ /* 0x000fe20000011604 */
[----:B--2---:R-:W-:Y:S01]  /*1280*/  IMAD.HI.U32 R3, R20, R3, RZ ;  /* 0x0000000314037227 */ /* 0x004fe200078e00ff */
[----:B------:R-:W-:-:S04]  /*1290*/  ISETP.NE.AND P0, PT, R2, 0x1, PT ;  /* 0x000000010200780c */ /* 0x000fc80003f05270 */
[----:B----4-:R-:W-:-:S04]  /*12a0*/  SHF.R.U32.HI R3, RZ, R6, R3 ;  /* 0x00000006ff037219 */ /* 0x010fc80000011603 */
[----:B------:R-:W-:Y:S02]  /*12b0*/  SEL R3, R20, R3, !P0 ;  /* 0x0000000314037207 */ /* 0x000fe40004000000 */
[----:B---3--:R-:W-:-:S04]  /*12c0*/  ISETP.NE.AND P1, PT, R8, 0x1, PT ;  /* 0x000000010800780c */ /* 0x008fc80003f25270 */
[----:B------:R-:W-:-:S05]  /*12d0*/  SEL R4, R21, R4, !P1 ;  /* 0x0000000415047207 */ /* 0x000fca0004800000 */
[----:B------:R-:W-:Y:S02]  /*12e0*/  IMAD.IADD R5, R3, 0x1, -R4 ;  /* 0x0000000103057824 */ /* 0x000fe400078e0a04 */
[----:B------:R-:W-:Y:S02]  /*12f0*/  IMAD.IADD R3, R4, 0x1, -R3 ;  /* 0x0000000104037824 */ /* 0x000fe400078e0a03 */
[----:B------:R-:W-:Y:S02]  /*1300*/  IMAD R21, R5, R8, R21 ;  /* 0x0000000805157224 */ /* 0x000fe400078e0215 */
[----:B------:R-:W-:-:S07]  /*1310*/  IMAD R20, R3, R2, R20 ;  /* 0x0000000203147224 */ /* 0x000fce00078e0214 */
.L_x_16:
[----:B------:R-:W-:Y:S01]  /*1320*/  BAR.SYNC.DEFER_BLOCKING 0x0 ;  /* 0x0000000000007b1d */ /* 0x000fe20000010000 */
[----:B------:R-:W-:Y:S01]  /*1330*/  UISETP.NE.AND UP1, UPT, UR8, 0x2, UPT ;  /* 0x000000020800788c */ /* 0x000fe2000bf25270 */
[----:B------:R-:W-:Y:S02]  /*1340*/  ISETP.NE.OR P5, PT, R0, 0x2, !P5 ;  /* 0x000000020000780c */ /* 0x000fe40006fa5670 */
[----:B------:R-:W-:-:S06]  /*1350*/  LOP3.LUT R2, R189, 0x1f, RZ, 0xc0, !PT ;  /* 0x0000001fbd027812 */ /* 0x000fcc00078ec0ff */
[----:B------:R-:W-:Y:S05]  /*1360*/  BRA.U UP1, `(.L_x_17) ;  /* 0x0000001101547547 */ /* 0x000fea000b800000 */
[----:B------:R-:W1:Y:S01]  /*1370*/  LDCU UR13, c[0x0][0x38c] ;  /* 0x00007180ff0d77ac */ /* 0x000e620008000800 */
[----:B------:R-:W2:Y:S01]  /*1380*/  LDC R9, c[0x0][0x370] ;  /* 0x0000dc00ff097b82 */ /* 0x000ea20000000800 */
[----:B------:R-:W-:Y:S01]  /*1390*/  PLOP3.LUT P1, PT, PT, PT, UP2, 0x80, 0x8 ;  /* 0x000000000008781c */ /* 0x000fe20003f2f028 */
[----:B------:R-:W-:Y:S01]  /*13a0*/  IMAD.MOV.U32 R15, RZ, RZ, 0x1 ;  /* 0x00000001ff0f7424 */ /* 0x000fe200078e00ff */
[----:B------:R-:W-:Y:S01]  /*13b0*/  ISETP.EQ.OR P4, PT, R2, RZ, P5 ;  /* 0x000000ff0200720c */ /* 0x000fe20002f82670 */
[----:B------:R-:W-:Y:S01]  /*13c0*/  IMAD.MOV.U32 R14, RZ, RZ, RZ ;  /* 0x000000ffff0e7224 */ /* 0x000fe200078e00ff */
[----:B------:R-:W-:Y:S02]  /*13d0*/  PLOP3.LUT P1, PT, P1, PT, PT, 0x8, 0x80 ;  /* 0x000000000080781c */ /* 0x000fe40000f2e170 */
[----:B------:R-:W-:Y:S01]  /*13e0*/  CS2R R12, SRZ ;  /* 0x00000000000c7805 */ /* 0x000fe2000001ff00 */
[----:B------:R-:W-:Y:S01]  /*13f0*/  IMAD.MOV.U32 R10, RZ, RZ, 0x1 ;  /* 0x00000001ff0a7424 */ /* 0x000fe200078e00ff */
[----:B------:R-:W4:Y:S01]  /*1400*/  LDC R0, c[0x0][0x374] ;  /* 0x0000dd00ff007b82 */ /* 0x000f220000000800 */
[----:B------:R-:W2:Y:S01]  /*1410*/  LDCU.64 UR22, c[0x0][0x348] ;  /* 0x00006900ff1677ac */ /* 0x000ea20008000a00 */
[----:B------:R-:W-:Y:S01]  /*1420*/  UMOV UR6, URZ ;  /* 0x000000ff00067c82 */ /* 0x000fe20008000000 */
[----:B-1----:R-:W-:-:S04]  /*1430*/  UIADD3 UR5, UPT, UPT, UR13, 0x1f, URZ ;  /* 0x0000001f0d057890 */ /* 0x002fc8000fffe0ff */
[----:B------:R-:W-:-:S04]  /*1440*/  USHF.R.S32.HI UR4, URZ, 0x1f, UR5 ;  /* 0x0000001fff047899 */ /* 0x000fc80008011405 */
[----:B------:R-:W-:-:S04]  /*1450*/  ULEA.HI UR4, UR4, UR5, URZ, 0x5 ;  /* 0x0000000504047291 */ /* 0x000fc8000f8f28ff */
[----:B------:R-:W-:Y:S02]  /*1460*/  USHF.R.S32.HI UR15, URZ, 0x5, UR4 ;  /* 0x00000005ff0f7899 */ /* 0x000fe40008011404 */
[----:B------:R-:W-:Y:S02]  /*1470*/  UIADD3 UR4, UPT, UPT, UR13, -0x1, URZ ;  /* 0xffffffff0d047890 */ /* 0x000fe4000fffe0ff */
[----:B------:R-:W-:Y:S02]  /*1480*/  UISETP.LT.U32.AND UP0, UPT, UR15, 0x4, UPT ;  /* 0x000000040f00788c */ /* 0x000fe4000bf01070 */
[----:B------:R-:W-:Y:S02]  /*1490*/  UISETP.GE.U32.AND UP1, UPT, UR4, -0x3f, UPT ;  /* 0xffffffc10400788c */ /* 0x000fe4000bf26070 */
[----:B------:R-:W-:Y:S02]  /*14a0*/  USEL UR14, UR15, 0x4, UP0 ;  /* 0x000000040f0e7887 */ /* 0x000fe40008000000 */
[----:B------:R-:W-:-:S02]  /*14b0*/  UIADD3 UR13, UPT, UPT, UR13, 0x3e, URZ ;  /* 0x0000003e0d0d7890 */ /* 0x000fc4000fffe0ff */
[----:B------:R-:W-:Y:S02]  /*14c0*/  UIADD3 UR5, UPT, UPT, UR14, -0x1, URZ ;  /* 0xffffffff0e057890 */ /* 0x000fe4000fffe0ff */
[----:B------:R-:W-:-:S03]  /*14d0*/  UIADD3 UR7, UPT, UPT, UR15, -UR14, URZ ;  /* 0x8000000e0f077290 */ /* 0x000fc6000fffe0ff */
[----:B------:R-:W-:-:S04]  /*14e0*/  @UP1 UIADD3 UR5, UPT, UPT, UR14, URZ, URZ ;  /* 0x000000ff0e051290 */ /* 0x000fc8000fffe0ff */
[----:B--2---:R-:W-:-:S12]  /*14f0*/  UIADD3 UR5, UPT, UPT, UR5, 0x1, URZ ;  /* 0x0000000105057890 */ /* 0x004fd8000fffe0ff */
.L_x_35:
[----:B------:R-:W-:Y:S01]  /*1500*/  UISETP.NE.AND UP0, UPT, UR37, URZ, UPT ;  /* 0x000000ff2500728c */ /* 0x000fe2000bf05270 */
[----:B------:R-:W1:Y:S08]  /*1510*/  S2UR UR37, SR_CgaCtaId ;  /* 0x00000000002579c3 */ /* 0x000e700000008800 */
[----:B------:R-:W-:Y:S05]  /*1520*/  BRA.U UP0, `(.L_x_18) ;  /* 0x0000000100347547 */ /* 0x000fea000b800000 */
[----:B------:R-:W2:Y:S01]  /*1530*/  S2R R2, SR_CgaCtaId ;  /* 0x0000000000027919 */ /* 0x000ea20000008800 */
[----:B------:R-:W-:-:S04]  /*1540*/  MOV R3, 0x400 ;  /* 0x0000040000037802 */ /* 0x000fc80000000f00 */
[----:B--2---:R-:W-:Y:S02]  /*1550*/  LEA R3, R2, R3, 0x18 ;  /* 0x0000000302037211 */ /* 0x004fe400078ec0ff */
[----:B------:R-:W-:-:S03]  /*1560*/  SHF.L.U32 R2, R10, 0x1f, RZ ;  /* 0x0000001f0a027819 */ /* 0x000fc600000006ff */
[----:B------:R-:W-:-:S04]  /*1570*/  IMAD R3, R12, 0x8, R3 ;  /* 0x000000080c037824 */ /* 0x000fc800078e0203 */
[----:B------:R-:W2:Y:S02]  /*1580*/  SYNCS.PHASECHK.TRANS64.TRYWAIT P0, [R3+URZ+0xe0], R2 ;  /* 0x0000e002030075a7 */ /* 0x000ea400080011ff */
[----:B--2---:R-:W-:Y:S05]  /*1590*/  @!P0 BRA `(.L_x_19) ;  /* 0x0000006800c08947 */ /* 0x004fea0003800000 */
.L_x_106:
[----:B------:R-:W-:Y:S01]  /*15a0*/  VIADD R12, R12, 0x1 ;  /* 0x000000010c0c7836 */ /* 0x000fe20000000000 */
[----:B------:R2:W-:Y:S04]  /*15b0*/  SYNCS.ARRIVE.TRANS64.A1T0 RZ, [R3+URZ+0xd0], RZ ;  /* 0x0000d0ff03ff79a7 */ /* 0x0005e800081000ff */
[----:B------:R-:W-:-:S04]  /*15c0*/  ISETP.NE.AND P0, PT, R12, 0x2, PT ;  /* 0x000000020c00780c */ /* 0x000fc80003f05270 */
[----:B------:R-:W-:Y:S02]  /*15d0*/  SEL R12, R12, RZ, P0 ;  /* 0x000000ff0c0c7207 */ /* 0x000fe40000000000 */
[----:B--2---:R-:W-:-:S04]  /*15e0*/  SEL R3, RZ, 0x1, P0 ;  /* 0x00000001ff037807 */ /* 0x004fc80000000000 */
[----:B------:R-:W-:-:S07]  /*15f0*/  LOP3.LUT R10, R10, R3, RZ, 0x3c, !PT ;  /* 0x000000030a0a7212 */ /* 0x000fce00078e3cff */
.L_x_18:
[----:B------:R-:W-:Y:S01]  /*1600*/  UMOV UR4, 0x400 ;  /* 0x0000040000047882 */ /* 0x000fe20000000000 */
[----:B------:R-:W-:Y:S01]  /*1610*/  SHF.L.U32 R2, R15, 0x1f, RZ ;  /* 0x0000001f0f027819 */ /* 0x000fe200000006ff */
[----:B-1----:R-:W-:Y:S01]  /*1620*/  ULEA UR4, UR37, UR4, 0x18 ;  /* 0x0000000425047291 */ /* 0x002fe2000f8ec0ff */
[----:B------:R-:W-:Y:S01]  /*1630*/  R2UR UR35, R21 ;  /* 0x00000000152372ca */ /* 0x000fe200000e0000 */
[----:B------:R-:W-:Y:S01]  /*1640*/  UISETP.GE.U32.AND UP0, UPT, UR13, 0x3f, UPT ;  /* 0x0000003f0d00788c */ /* 0x000fe2000bf06070 */
[----:B------:R-:W-:Y:S01]  /*1650*/  R2UR UR11, R20 ;  /* 0x00000000140b72ca */ /* 0x000fe200000e0000 */
[----:B------:R-:W-:Y:S01]  /*1660*/  ULEA UR8, UR6, UR4, 0x3 ;  /* 0x0000000406087291 */ /* 0x000fe2000f8e18ff */
[----:B------:R-:W-:-:S08]  /*1670*/  UMOV UR24, URZ ;  /* 0x000000ff00187c82 */ /* 0x000fd00008000000 */
[----:B------:R1:W2:Y:S01]  /*1680*/  SYNCS.PHASECHK.TRANS64.TRYWAIT P0, [UR8+0x20], R2 ;  /* 0x00002002ff0075a7 */ /* 0x0002a20008001108 */
[----:B------:R-:W-:Y:S02]  /*1690*/  USHF.L.U32 UR35, UR35, 0x7, URZ ;  /* 0x0000000723237899 */ /* 0x000fe400080006ff */
[----:B------:R-:W-:Y:S01]  /*16a0*/  USHF.L.U32 UR11, UR11, 0x7, URZ ;  /* 0x000000070b0b7899 */ /* 0x000fe200080006ff */
[----:B------:R-:W-:Y:S11]  /*16b0*/  BRA.U !UP0, `(.L_x_20) ;  /* 0x0000000108a47547 */ /* 0x000ff6000b800000 */
[----:B------:R-:W-:Y:S01]  /*16c0*/  UMOV UR16, URZ ;  /* 0x000000ff00107c82 */ /* 0x000fe20008000000 */
[----:B------:R-:W-:-:S05]  /*16d0*/  UMOV UR17, UR6 ;  /* 0x0000000600117c82 */ /* 0x000fca0008000000 */
.L_x_25:
[----:B-1----:R-:W-:Y:S01]  /*16e0*/  ULEA UR33, UR17, UR4, 0x3 ;  /* 0x0000000411217291 */ /* 0x002fe2000f8e18ff */
[----:B--2---:R-:W-:Y:S01]  /*16f0*/  @!P5 MOV R3, 0x2000 ;  /* 0x000020000003d802 */ /* 0x004fe20000000f00 */
[----:B--2---:R-:W-:Y:S10]  /*1700*/  @P0 BRA `(.L_x_21) ;  /* 0x00000000000c0947 */ /* 0x004ff40003800000 */
[----:B------:R-:W-:-:S04]  /*1710*/  SHF.L.U32 R5, R15, 0x1f, RZ ;  /* 0x0000001f0f057819 */ /* 0x000fc800000006ff */
[----:B------:R-:W2:Y:S02]  /*1720*/  SYNCS.PHASECHK.TRANS64.TRYWAIT P0, [UR33+0x20], R5 ;  /* 0x00002005ff0075a7 */ /* 0x000ea40008001121 */
[----:B--2---:R-:W-:Y:S05]  /*1730*/  @!P0 BRA `(.L_x_22) ;  /* 0x00000068006c8947 */ /* 0x004fea0003800000 */
.L_x_21:
[----:B------:R2:W-:Y:S01]  /*1740*/  @!P5 SYNCS.ARRIVE.TRANS64 RZ, [UR33], R3 ;  /* 0x00000003ffffd9a7 */ /* 0x0005e20008000021 */
[----:B------:R-:W-:Y:S04]  /*1750*/  BSSY.RECONVERGENT B0, `(.L_x_23) ;  /* 0x0000003000007945 */ /* 0x000fe80003800200 */
[----:B------:R-:W-:Y:S05]  /*1760*/  @P4 BRA `(.L_x_24) ;  /* 0x0000000000044947 */ /* 0x000fea0003800000 */
[----:B------:R-:W-:Y:S05]  /*1770*/  BPT.TRAP 0x1 ;  /* 0x000000040000795c */ /* 0x000fea0000300000 */
.L_x_24:
[----:B------:R-:W-:Y:S05]  /*1780*/  BSYNC.RECONVERGENT B0 ;  /* 0x0000000000007941 */ /* 0x000fea0003800200 */
.L_x_23:
[----:B------:R-:W-:Y:S02]  /*1790*/  UIADD3 UR6, UPT, UPT, UR17, 0x1, URZ ;  /* 0x0000000111067890 */ /* 0x000fe4000fffe0ff */
[----:B------:R-:W-:Y:S02]  /*17a0*/  UIADD3 UR26, UP1, UPT, UR22, 0x80, URZ ;  /* 0x00000080161a7890 */ /* 0x000fe4000ff3e0ff */
[----:B------:R-:W-:Y:S02]  /*17b0*/  UISETP.NE.AND UP0, UPT, UR6, 0x4, UPT ;  /* 0x000000040600788c */ /* 0x000fe4000bf05270 */
[----:B------:R-:W-:Y:S02]  /*17c0*/  USHF.L.U32 UR34, UR16, 0x5, URZ ;  /* 0x0000000510227899 */ /* 0x000fe400080006ff */
[----:B------:R-:W-:Y:S02]  /*17d0*/  USEL UR9, URZ, 0x1, UP0 ;  /* 0x00000001ff097887 */ /* 0x000fe40008000000 */
[----:B------:R-:W-:-:S02]  /*17e0*/  USEL UR6, UR6, URZ, UP0 ;  /* 0x000000ff06067287 */ /* 0x000fc40008000000 */
[----:B------:R-:W-:Y:S02]  /*17f0*/  UIADD3 UR20, UP0, UPT, UR22, 0x180, URZ ;  /* 0x0000018016147890 */ /* 0x000fe4000ff1e0ff */
[----:B------:R-:W-:Y:S01]  /*1800*/  ULEA UR8, UR6, UR4, 0x3 ;  /* 0x0000000406087291 */ /* 0x000fe2000f8e18ff */
[----:B------:R-:W-:Y:S01]  /*1810*/  LOP3.LUT R15, R15, UR9, RZ, 0x3c, !PT ;  /* 0x000000090f0f7c12 */ /* 0x000fe2000f8e3cff */
[----:B------:R-:W-:Y:S02]  /*1820*/  UIADD3.X UR27, UPT, UPT, URZ, UR23, URZ, UP1, !UPT ;  /* 0x00000017ff1b7290 */ /* 0x000fe40008ffe4ff */
[----:B------:R-:W-:Y:S01]  /*1830*/  UIADD3.X UR21, UPT, UPT, URZ, UR23, URZ, UP0, !UPT ;  /* 0x00000017ff157290 */ /* 0x000fe200087fe4ff */
[----:B-1----:R-:W-:Y:S01]  /*1840*/  SHF.L.U32 R2, R15, 0x1f, RZ ;  /* 0x0000001f0f027819 */ /* 0x002fe200000006ff */
[----:B------:R-:W-:Y:S01]  /*1850*/  UMOV UR18, 0x0 ;  /* 0x0000000000127882 */ /* 0x000fe20000000000 */
[----:B------:R-:W-:Y:S01]  /*1860*/  UMOV UR19, 0x10000000 ;  /* 0x1000000000137882 */ /* 0x000fe20000000000 */
[----:B------:R-:W-:Y:S01]  /*1870*/  UMOV UR12, UR36 ;  /* 0x00000024000c7c82 */ /* 0x000fe20008000000 */
[----:B------:R1:W1:Y:S01]  /*1880*/  SYNCS.PHASECHK.TRANS64.TRYWAIT P0, [UR8+0x20], R2 ;  /* 0x00002002ff0075a7 */ /* 0x0002620008001108 */
[----:B------:R-:W-:Y:S01]  /*1890*/  ULEA UR8, UR17, UR4, 0xc ;  /* 0x0000000411087291 */ /* 0x000fe2000f8e60ff */
[----:B------:R-:W-:Y:S01]  /*18a0*/  UMOV UR9, UR33 ;  /* 0x0000002100097c82 */ /* 0x000fe20008000000 */
[----:B------:R-:W-:-:S02]  /*18b0*/  UMOV UR10, UR34 ;  /* 0x00000022000a7c82 */ /* 0x000fc40008000000 */
[----:B------:R-:W-:Y:S02]  /*18c0*/  UIADD3 UR32, UPT, UPT, UR8, 0x8400, URZ ;  /* 0x0000840008207890 */ /* 0x000fe4000fffe0ff */
[----:B------:R-:W-:Y:S02]  /*18d0*/  UIADD3 UR8, UPT, UPT, UR8, 0xc400, URZ ;  /* 0x0000c40008087890 */ /* 0x000fe4000fffe0ff */
[----:B------:R-:W-:Y:S01]  /*18e0*/  UIADD3 UR16, UPT, UPT, UR16, 0x1, URZ ;  /* 0x0000000110107890 */ /* 0x000fe2000fffe0ff */
[----:B------:R-:W-:Y:S01]  /*18f0*/  UMOV UR24, UR5 ;  /* 0x0000000500187c82 */ /* 0x000fe20008000000 */
[----:B------:R-:W-:Y:S02]  /*1900*/  UMOV UR17, UR6 ;  /* 0x0000000600117c82 */ /* 0x000fe40008000000 */
[----:B------:R-:W-:Y:S01]  /*1910*/  UISETP.NE.AND UP0, UPT, UR16, UR5, UPT ;  /* 0x000000051000728c */ /* 0x000fe2000bf05270 */
[----:B------:R1:W-:Y:S02]  /*1920*/  UTMALDG.3D [UR32], [UR26], desc[UR18] ;  /* 0x000012201a0075b4 */ /* 0x0003e40008011000 */
[----:B------:R1:W-:Y:S06]  /*1930*/  UTMALDG.3D [UR8], [UR20], desc[UR18] ;  /* 0x00001208140075b4 */ /* 0x0003ec0008011000 */
[----:B------:R-:W-:Y:S05]  /*1940*/  BRA.U UP0, `(.L_x_25) ;  /* 0xfffffffd00647547 */ /* 0x000fea000b83ffff */
.L_x_20:
[----:B-1----:R-:W-:Y:S01]  /*1950*/  ULEA UR8, UR6, UR4, 0x3 ;  /* 0x0000000406087291 */ /* 0x002fe2000f8e18ff */
[----:B------:R-:W-:Y:S01]  /*1960*/  SHF.L.U32 R2, R15, 0x1f, RZ ;  /* 0x0000001f0f027819 */ /* 0x000fe200000006ff */
[----:B------:R-:W-:Y:S01]  /*1970*/  @!P1 SYNCS.ARRIVE.TRANS64.A1T0 RZ, [UR4+0x68], RZ ;  /* 0x000068ffffff99a7 */ /* 0x000fe20008100004 */
[----:B------:R-:W-:-:S06]  /*1980*/  UISETP.GT.AND UP0, UPT, UR15, UR14, UPT ;  /* 0x0000000e0f00728c */ /* 0x000fcc000bf04270 */
[----:B--2---:R1:W2:Y:S03]  /*1990*/  SYNCS.PHASECHK.TRANS64.TRYWAIT P0, [UR8+0x20], R2 ;  /* 0x00002002ff0075a7 */ /* 0x0042a60008001108 */
[----:B------:R-:W-:Y:S05]  /*19a0*/  BRA.U !UP0, `(.L_x_26) ;  /* 0x0000000108a87547 */ /* 0x000fea000b800000 */
[----:B------:R-:W-:Y:S01]  /*19b0*/  UIADD3 UR21, UPT, UPT, UR7, UR24, URZ ;  /* 0x0000001807157290 */ /* 0x000fe2000fffe0ff */
[----:B------:R-:W-:-:S11]  /*19c0*/  UMOV UR25, UR6 ;  /* 0x0000000600197c82 */ /* 0x000fd60008000000 */
.L_x_31:
[----:B-1----:R-:W-:Y:S01]  /*19d0*/  ULEA UR17, UR25, UR4, 0x3 ;  /* 0x0000000419117291 */ /* 0x002fe2000f8e18ff */
[----:B--2---:R-:W-:Y:S01]  /*19e0*/  @!P5 MOV R3, 0x2000 ;  /* 0x000020000003d802 */ /* 0x004fe20000000f00 */
[----:B--2---:R-:W-:Y:S10]  /*19f0*/  @P0 BRA `(.L_x_27) ;  /* 0x00000000000c0947 */ /* 0x004ff40003800000 */
[----:B------:R-:W-:-:S04]  /*1a00*/  SHF.L.U32 R5, R15, 0x1f, RZ ;  /* 0x0000001f0f057819 */ /* 0x000fc800000006ff */
[----:B------:R-:W2:Y:S02]  /*1a10*/  SYNCS.PHASECHK.TRANS64.TRYWAIT P0, [UR17+0x20], R5 ;  /* 0x00002005ff0075a7 */ /* 0x000ea40008001111 */
[----:B--2---:R-:W-:Y:S05]  /*1a20*/  @!P0 BRA `(.L_x_28) ;  /* 0x0000006400c88947 */ /* 0x004fea0003800000 */
.L_x_27:
[----:B------:R2:W-:Y:S01]  /*1a30*/  @!P5 SYNCS.ARRIVE.TRANS64 RZ, [UR17], R3 ;  /* 0x00000003ffffd9a7 */ /* 0x0005e20008000011 */
[----:B------:R-:W-:Y:S04]  /*1a40*/  BSSY.RECONVERGENT B0, `(.L_x_29) ;  /* 0x0000003000007945 */ /* 0x000fe80003800200 */
[----:B------:R-:W-:Y:S05]  /*1a50*/  @P4 BRA `(.L_x_30) ;  /* 0x0000000000044947 */ /* 0x000fea0003800000 */
[----:B------:R-:W-:Y:S05]  /*1a60*/  BPT.TRAP 0x1 ;  /* 0x000000040000795c */ /* 0x000fea0000300000 */
.L_x_30:
[----:B------:R-:W-:Y:S05]  /*1a70*/  BSYNC.RECONVERGENT B0 ;  /* 0x0000000000007941 */ /* 0x000fea0003800200 */
.L_x_29:
        /* <DEDUP_REMOVED lines=20> */
[----:B------:R-:W-:Y:S01]  /*1bc0*/  UIADD3 UR8, UPT, UPT, UR8, 0xc400, URZ ;  /* 0x0000c40008087890 */ /* 0x000fe2000fffe0ff */
[----:B------:R-:W-:Y:S01]  /*1bd0*/  UMOV UR9, UR17 ;  /* 0x0000001100097c82 */ /* 0x000fe20008000000 */
[----:B------:R-:W-:Y:S01]  /*1be0*/  UMOV UR10, UR18 ;  /* 0x00000012000a7c82 */ /* 0x000fe20008000000 */
[----:B------:R-:W-:Y:S01]  /*1bf0*/  UIADD3 UR24, UPT, UPT, UR24, 0x1, URZ ;  /* 0x0000000118187890 */ /* 0x000fe2000fffe0ff */
[----:B------:R-:W-:-:S03]  /*1c00*/  UMOV UR25, UR6 ;  /* 0x0000000600197c82 */ /* 0x000fc60008000000 */
[----:B------:R1:W-:Y:S01]  /*1c10*/  UTMALDG.3D [UR16], [UR30], desc[UR26] ;  /* 0x00001a101e0075b4 */ /* 0x0003e20008011000 */
[----:B------:R-:W-:Y:S01]  /*1c20*/  UISETP.NE.AND UP0, UPT, UR24, UR21, UPT ;  /* 0x000000151800728c */ /* 0x000fe2000bf05270 */
[----:B------:R1:W-:Y:S08]  /*1c30*/  UTMALDG.3D [UR8], [UR28], desc[UR26] ;  /* 0x00001a081c0075b4 */ /* 0x0003f00008011000 */
[----:B------:R-:W-:Y:S05]  /*1c40*/  BRA.U UP0, `(.L_x_31) ;  /* 0xfffffffd00607547 */ /* 0x000fea000b83ffff */
.L_x_26:
[C---:B-1----:R-:W-:Y:S01]  /*1c50*/  LEA R2, R14.reuse, UR4, 0x3 ;  /* 0x000000040e027c11 */ /* 0x042fe2000f8e18ff */
[----:B------:R-:W-:Y:S01]  /*1c60*/  NOP ;  /* 0x0000000000007918 */ /* 0x000fe20000000000 */
[----:B--2---:R-:W-:Y:S02]  /*1c70*/  SHF.L.U32 R3, R13, 0x1f, RZ ;  /* 0x0000001f0d037819 */ /* 0x004fe400000006ff */
[----:B------:R-:W-:Y:S02]  /*1c80*/  LEA R4, R14, UR4, 0x4 ;  /* 0x000000040e047c11 */ /* 0x000fe4000f8e20ff */
[----:B------:R-:W1:Y:S02]  /*1c90*/  SYNCS.PHASECHK.TRANS64.TRYWAIT P0, [R2+URZ+0x70], R3 ;  /* 0x00007003020075a7 */ /* 0x000e6400080011ff */
[----:B-1----:R-:W-:Y:S05]  /*1ca0*/  @!P0 BRA `(.L_x_32) ;  /* 0x0000006400408947 */ /* 0x002fea0003800000 */
.L_x_109:
[----:B------:R-:W2:Y:S01]  /*1cb0*/  LDS.128 R4, [R4+0x100] ;  /* 0x0001000004047984 */ /* 0x000ea20000000c00 */
[----:B---3--:R-:W-:Y:S01]  /*1cc0*/  ISETP.GE.AND P0, PT, R72, 0x1, PT ;  /* 0x000000014800780c */ /* 0x008fe20003f06270 */
[----:B-1----:R-:W-:Y:S01]  /*1cd0*/  VIADD R2, R2, 0x80 ;  /* 0x0000008002027836 */ /* 0x002fe20000000000 */
[----:B------:R-:W-:Y:S01]  /*1ce0*/  @!PT LDS RZ, [RZ] ;  /* 0x00000000fffff984 */ /* 0x000fe20000000800 */
[----:B------:R-:W-:Y:S01]  /*1cf0*/  @!PT LDS RZ, [RZ] ;  /* 0x00000000fffff984 */ /* 0x000fe20000000800 */
[----:B------:R-:W-:Y:S01]  /*1d00*/  @!PT LDS RZ, [RZ] ;  /* 0x00000000fffff984 */ /* 0x000fe20000000800 */
[----:B------:R-:W-:Y:S01]  /*1d10*/  @!PT LDS RZ, [RZ] ;  /* 0x00000000fffff984 */ /* 0x000fe20000000800 */
[----:B------:R1:W-:Y:S06]  /*1d20*/  MEMBAR.ALL.CTA ;  /* 0x0000000000007992 */ /* 0x0003ec0000008000 */
[----:B-1----:R-:W1:Y:S01]  /*1d30*/  FENCE.VIEW.ASYNC.S ;  /* 0x00000000000073c6 */ /* 0x002e620000000000 */
[----:B------:R-:W-:-:S04]  /*1d40*/  PRMT R2, RZ, 0x654, R2 ;  /* 0x00000654ff027816 */ /* 0x000fc80000000002 */
[----:B-1----:R1:W-:Y:S01]  /*1d50*/  SYNCS.ARRIVE.TRANS64.RED.A1T0 RZ, [R2+URZ], RZ ;  /* 0x000000ff02ff79a7 */ /* 0x0023e200081004ff */
[----:B--2---:R-:W-:-:S13]  /*1d60*/  LOP3.LUT P2, RZ, R6, 0x1, RZ, 0xc0, !PT ;  /* 0x0000000106ff7812 */ /* 0x004fda000784c0ff */
[----:B------:R-:W-:Y:S01]  /*1d70*/  @P2 SHF.R.U32.HI R3, RZ, 0x10, R5 ;  /* 0x00000010ff032819 */ /* 0x000fe20000011605 */
[----:B------:R-:W-:Y:S01]  /*1d80*/  VOTEU.ANY UP0, P2 ;  /* 0x0000000000ff7886 */ /* 0x000fe20001000100 */
[----:B------:R-:W-:Y:S02]  /*1d90*/  @P2 MOV R11, R4 ;  /* 0x00000004000b2202 */ /* 0x000fe40000000f00 */
[----:B------:R-:W-:Y:S02]  /*1da0*/  @P2 R2UR.BROADCAST UR8, R3 ;  /* 0x00000000030822ca */ /* 0x000fe400008e0000 */
[----:B------:R-:W-:-:S11]  /*1db0*/  @P2 LOP3.LUT R8, R5, 0xffff, RZ, 0xc0, !PT ;  /* 0x0000ffff05082812 */ /* 0x000fd600078ec0ff */
[----:B------:R-:W-:Y:S01]  /*1dc0*/  @UP0 UMOV UR36, UR8 ;  /* 0x0000000800240c82 */ /* 0x000fe20008000000 */
[----:B-1----:R-:W-:Y:S05]  /*1dd0*/  @!P0 BRA `(.L_x_33) ;  /* 0x0000000000b88947 */ /* 0x002fea0003800000 */
[----:B------:R-:W4:Y:S01]  /*1de0*/  LDC.64 R4, c[0x0][0xb18] ;  /* 0x0002c600ff047b82 */ /* 0x000f220000000a00 */
[----:B------:R-:W-:-:S07]  /*1df0*/  ISETP.NE.AND P3, PT, R72, 0x1, PT ;  /* 0x000000014800780c */ /* 0x000fce0003f65270 */
[----:B------:R-:W1:Y:S08]  /*1e00*/  LDC.64 R6, c[0x0][0xb10] ;  /* 0x0002c400ff067b82 */ /* 0x000e700000000a00 */
[----:B------:R-:W2:Y:S08]  /*1e10*/  LDC R16, c[0x0][0xb20] ;  /* 0x0002c800ff107b82 */ /* 0x000eb00000000800 */
[----:B------:R-:W3:Y:S01]  /*1e20*/  LDC R18, c[0x0][0xb0c] ;  /* 0x0002c300ff127b82 */ /* 0x000ee20000000800 */
[----:B----4-:R-:W-:Y:S01]  /*1e30*/  IMAD.HI.U32 R17, R0, R5, RZ ;  /* 0x0000000500117227 */ /* 0x010fe200078e00ff */
[----:B------:R-:W-:-:S03]  /*1e40*/  ISETP.NE.AND P0, PT, R4, 0x1, PT ;  /* 0x000000010400780c */ /* 0x000fc60003f05270 */
[----:B------:R-:W-:-:S03]  /*1e50*/  IMAD.HI.U32 R5, R8, R5, RZ ;  /* 0x0000000508057227 */ /* 0x000fc600078e00ff */
[----:B------:R-:W4:Y:S01]  /*1e60*/  LDC.64 R2, c[0x0][0xb28] ;  /* 0x0002ca00ff027b82 */ /* 0x000f220000000a00 */
[----:B-1----:R-:W-:-:S04]  /*1e70*/  IMAD.HI.U32 R20, R9, R6, RZ ;  /* 0x0000000609147227 */ /* 0x002fc800078e00ff */
[----:B------:R-:W-:Y:S01]  /*1e80*/  IMAD.HI.U32 R22, R11, R6, RZ ;  /* 0x000000060b167227 */ /* 0x000fe200078e00ff */
[----:B------:R-:W-:Y:S02]  /*1e90*/  SHF.R.U32.HI R20, RZ, R7, R20 ;  /* 0x00000007ff147219 */ /* 0x000fe40000011614 */
[-C--:B--2---:R-:W-:Y:S02]  /*1ea0*/  SHF.R.U32.HI R17, RZ, R16.reuse, R17 ;  /* 0x00000010ff117219 */ /* 0x084fe40000011611 */
[----:B------:R-:W-:Y:S02]  /*1eb0*/  SHF.R.U32.HI R5, RZ, R16, R5 ;  /* 0x00000010ff057219 */ /* 0x000fe40000011605 */
[----:B------:R-:W-:Y:S02]  /*1ec0*/  SEL R17, R0, R17, !P0 ;  /* 0x0000001100117207 */ /* 0x000fe40004000000 */
[----:B------:R-:W-:Y:S02]  /*1ed0*/  SHF.R.U32.HI R22, RZ, R7, R22 ;  /* 0x00000007ff167219 */ /* 0x000fe40000011616 */
[----:B---3--:R-:W-:-:S02]  /*1ee0*/  ISETP.NE.AND P1, PT, R18, 0x1, PT ;  /* 0x000000011200780c */ /* 0x008fc40003f25270 */
[----:B------:R-:W-:Y:S02]  /*1ef0*/  SEL R5, R8, R5, !P0 ;  /* 0x0000000508057207 */ /* 0x000fe40004000000 */
[----:B------:R-:W-:Y:S02]  /*1f00*/  SEL R19, R9, R20, !P1 ;  /* 0x0000001409137207 */ /* 0x000fe40004800000 */
[----:B------:R-:W-:Y:S01]  /*1f10*/  SEL R7, R11, R22, !P1 ;  /* 0x000000160b077207 */ /* 0x000fe20004800000 */
[----:B----4-:R-:W-:-:S04]  /*1f20*/  IMAD.HI.U32 R20, R17, R2, RZ ;  /* 0x0000000211147227 */ /* 0x010fc800078e00ff */
[----:B------:R-:W-:Y:S01]  /*1f30*/  IMAD.HI.U32 R6, R19, R2, RZ ;  /* 0x0000000213067227 */ /* 0x000fe200078e00ff */
[----:B------:R-:W-:-:S04]  /*1f40*/  @P3 SHF.R.U32.HI R17, RZ, R3, R20 ;  /* 0x00000003ff113219 */ /* 0x000fc80000011614 */
[----:B------:R-:W-:Y:S01]  /*1f50*/  @P3 SHF.R.U32.HI R19, RZ, R3, R6 ;  /* 0x00000003ff133219 */ /* 0x000fe20000011606 */
[----:B------:R-:W-:-:S04]  /*1f60*/  IMAD R17, R72, R17, RZ ;  /* 0x0000001148117224 */ /* 0x000fc800078e02ff */
[----:B------:R-:W-:Y:S01]  /*1f70*/  IMAD R6, R72, R19, RZ ;  /* 0x0000001348067224 */ /* 0x000fe200078e02ff */
[C---:B------:R-:W-:Y:S02]  /*1f80*/  ISETP.GE.AND P0, PT, R5.reuse, R17, PT ;  /* 0x000000110500720c */ /* 0x040fe40003f06270 */
[----:B------:R-:W-:Y:S02]  /*1f90*/  IADD3 R17, PT, PT, -R5, RZ, RZ ;  /* 0x000000ff05117210 */ /* 0x000fe40007ffe1ff */
[----:B------:R-:W-:Y:S01]  /*1fa0*/  ISETP.GE.OR P0, PT, R7, R6, P0 ;  /* 0x000000060700720c */ /* 0x000fe20000706670 */
[----:B------:R-:W-:-:S04]  /*1fb0*/  IMAD.HI.U32 R6, R5, R2, RZ ;  /* 0x0000000205067227 */ /* 0x000fc800078e00ff */
[----:B------:R-:W-:Y:S01]  /*1fc0*/  IMAD R8, R4, R17, R8 ;  /* 0x0000001104087224 */ /* 0x000fe200078e0208 */
[----:B------:R-:W-:-:S04]  /*1fd0*/  SHF.R.U32.HI R6, RZ, R3, R6 ;  /* 0x00000003ff067219 */ /* 0x000fc80000011606 */
[----:B------:R-:W-:-:S03]  /*1fe0*/  SEL R6, R5, R6, !P3 ;  /* 0x0000000605067207 */ /* 0x000fc60005800000 */
[----:B------:R-:W-:-:S04]  /*1ff0*/  @!P0 IMAD.HI.U32 R16, R7, R2, RZ ;  /* 0x0000000207108227 */ /* 0x000fc800078e00ff */
[----:B------:R-:W-:Y:S01]  /*2000*/  IMAD.MOV R2, RZ, RZ, -R6 ;  /* 0x000000ffff027224 */ /* 0x000fe200078e0a06 */
[----:B------:R-:W-:-:S03]  /*2010*/  @!P0 SHF.R.U32.HI R16, RZ, R3, R16 ;  /* 0x00000003ff108219 */ /* 0x000fc60000011610 */
[----:B------:R-:W-:Y:S01]  /*2020*/  IMAD R2, R72, R2, R5 ;  /* 0x0000000248027224 */ /* 0x000fe200078e0205 */
        /* <DEDUP_REMOVED lines=9> */
.L_x_33:
[----:B------:R-:W1:Y:S02]  /*20c0*/  LDCU UR8, c[0x0][0xb30] ;  /* 0x00016600ff0877ac */ /* 0x000e640008000800 */
[----:B-1----:R-:W-:-:S09]  /*20d0*/  UISETP.NE.AND UP0, UPT, UR8, 0x1, UPT ;  /* 0x000000010800788c */ /* 0x002fd2000bf05270 */
[----:B------:R-:W-:Y:S05]  /*20e0*/  BRA.U UP0, `(.L_x_34) ;  /* 0x0000000100407547 */ /* 0x000fea000b800000 */
[----:B------:R-:W1:Y:S08]  /*20f0*/  LDC.64 R4, c[0x0][0xb10] ;  /* 0x0002c400ff047b82 */ /* 0x000e700000000a00 */
[----:B------:R-:W2:Y:S08]  /*2100*/  LDC.64 R2, c[0x0][0xb18] ;  /* 0x0002c600ff027b82 */ /* 0x000eb00000000a00 */
[----:B------:R-:W3:Y:S08]  /*2110*/  LDC R6, c[0x0][0xb20] ;  /* 0x0002c800ff067b82 */ /* 0x000ef00000000800 */
[----:B------:R-:W4:Y:S01]  /*2120*/  LDC R16, c[0x0][0xb0c] ;  /* 0x0002c300ff107b82 */ /* 0x000f220000000800 */
[----:B-1----:R-:W-:-:S05]  /*2130*/  IMAD.HI.U32 R4, R11, R4, RZ ;  /* 0x000000040b047227 */ /* 0x002fca00078e00ff */
[----:B------:R-:W-:Y:S01]  /*2140*/  SHF.R.U32.HI R4, RZ, R5, R4 ;  /* 0x00000005ff047219 */ /* 0x000fe20000011604 */
[----:B--2---:R-:W-:Y:S01]  /*2150*/  IMAD.HI.U32 R3, R8, R3, RZ ;  /* 0x0000000308037227 */ /* 0x004fe200078e00ff */
[----:B------:R-:W-:-:S04]  /*2160*/  ISETP.NE.AND P0, PT, R2, 0x1, PT ;  /* 0x000000010200780c */ /* 0x000fc80003f05270 */
[----:B---3--:R-:W-:-:S04]  /*2170*/  SHF.R.U32.HI R3, RZ, R6, R3 ;  /* 0x00000006ff037219 */ /* 0x008fc80000011603 */
[----:B------:R-:W-:Y:S02]  /*2180*/  SEL R3, R8, R3, !P0 ;  /* 0x0000000308037207 */ /* 0x000fe40004000000 */
[----:B----4-:R-:W-:-:S04]  /*2190*/  ISETP.NE.AND P1, PT, R16, 0x1, PT ;  /* 0x000000011000780c */ /* 0x010fc80003f25270 */
[----:B------:R-:W-:-:S05]  /*21a0*/  SEL R4, R11, R4, !P1 ;  /* 0x000000040b047207 */ /* 0x000fca0004800000 */
[----:B------:R-:W-:Y:S02]  /*21b0*/  IMAD.IADD R5, R3, 0x1, -R4 ;  /* 0x0000000103057824 */ /* 0x000fe400078e0a04 */
[----:B------:R-:W-:Y:S02]  /*21c0*/  IMAD.IADD R3, R4, 0x1, -R3 ;  /* 0x0000000104037824 */ /* 0x000fe400078e0a03 */
[----:B------:R-:W-:Y:S02]  /*21d0*/  IMAD R11, R5, R16, R11 ;  /* 0x00000010050b7224 */ /* 0x000fe400078e020b */
[----:B------:R-:W-:-:S07]  /*21e0*/  IMAD R8, R3, R2, R8 ;  /* 0x0000000203087224 */ /* 0x000fce00078e0208 */
.L_x_34:
[----:B------:R-:W-:Y:S01]  /*21f0*/  VIADD R14, R14, 0x1 ;  /* 0x000000010e0e7836 */ /* 0x000fe20000000000 */
[----:B------:R-:W-:Y:S01]  /*2200*/  PLOP3.LUT P1, PT, PT, PT, PT, 0x80, 0x8 ;  /* 0x000000000008781c */ /* 0x000fe20003f2f070 */
[----:B------:R-:W-:Y:S02]  /*2210*/  IMAD.IADD R21, R11, 0x1, R170 ;  /* 0x000000010b157824 */ /* 0x000fe400078e02aa */
[----:B------:R-:W-:Y:S01]  /*2220*/  IMAD.IADD R20, R8, 0x1, R147 ;  /* 0x0000000108147824 */ /* 0x000fe200078e0293 */
[----:B------:R-:W-:-:S04]  /*2230*/  ISETP.NE.AND P0, PT, R14, 0x2, PT ;  /* 0x000000020e00780c */ /* 0x000fc80003f05270 */
[----:B------:R-:W-:Y:S02]  /*2240*/  SEL R2, RZ, 0x1, P0 ;  /* 0x00000001ff027807 */ /* 0x000fe40000000000 */
[----:B------:R-:W-:Y:S02]  /*2250*/  SEL R14, R14, RZ, P0 ;  /* 0x000000ff0e0e7207 */ /* 0x000fe40000000000 */
[----:B------:R-:W-:Y:S01]  /*2260*/  LOP3.LUT R13, R13, R2, RZ, 0x3c, !PT ;  /* 0x000000020d0d7212 */ /* 0x000fe200078e3cff */
[----:B------:R-:W-:Y:S06]  /*2270*/  @P2 BRA `(.L_x_35) ;  /* 0xfffffff000a02947 */ /* 0x000fec000383ffff */
[----:B------:R-:W-:Y:S01]  /*2280*/  UIADD3 UR4, UPT, UPT, UR4, 0x20, URZ ;  /* 0x0000002004047890 */ /* 0x000fe2000fffe0ff */
[----:B------:R-:W-:-:S03]  /*2290*/  SHF.L.U32 R3, R15, 0x1f, RZ ;  /* 0x0000001f0f037819 */ /* 0x000fc600000006ff */
[----:B------:R-:W-:-:S09]  /*22a0*/  ULEA UR5, UR6, UR4, 0x3 ;  /* 0x0000000406057291 */ /* 0x000fd2000f8e18ff */
[----:B------:R-:W1:Y:S02]  /*22b0*/  SYNCS.PHASECHK.TRANS64.TRYWAIT P0, [UR5], R3 ;  /* 0x00000003ff0075a7 */ /* 0x000e640008001105 */
[----:B-1----:R-:W-:Y:S05]  /*22c0*/  @!P0 BRA `(.L_x_36) ;  /* 0x0000005c00cc8947 */ /* 0x002fea0003800000 */
.L_x_111:
[----:B------:R-:W-:-:S04]  /*22d0*/  UIADD3 UR6, UPT, UPT, UR6, 0x1, URZ ;  /* 0x0000000106067890 */ /* 0x000fc8000fffe0ff */
[----:B------:R-:W-:-:S04]  /*22e0*/  UISETP.NE.AND UP0, UPT, UR6, 0x4, UPT ;  /* 0x000000040600788c */ /* 0x000fc8000bf05270 */
[----:B------:R-:W-:Y:S02]  /*22f0*/  USEL UR7, URZ, 0x1, UP0 ;  /* 0x00000001ff077887 */ /* 0x000fe40008000000 */
[----:B------:R-:W-:-:S04]  /*2300*/  USEL UR6, UR6, URZ, UP0 ;  /* 0x000000ff06067287 */ /* 0x000fc80008000000 */
[----:B------:R-:W-:Y:S01]  /*2310*/  ULEA UR5, UR6, UR4, 0x3 ;  /* 0x0000000406057291 */ /* 0x000fe2000f8e18ff */
[----:B------:R-:W-:-:S04]  /*2320*/  LOP3.LUT R2, R15, UR7, RZ, 0x3c, !PT ;  /* 0x000000070f027c12 */ /* 0x000fc8000f8e3cff */
[----:B-1----:R-:W-:-:S04]  /*2330*/  SHF.L.U32 R3, R2, 0x1f, RZ ;  /* 0x0000001f02037819 */ /* 0x002fc800000006ff */
[----:B------:R-:W1:Y:S02]  /*2340*/  SYNCS.PHASECHK.TRANS64.TRYWAIT P0, [UR5], R3 ;  /* 0x00000003ff0075a7 */ /* 0x000e640008001105 */
[----:B-1----:R-:W-:Y:S05]  /*2350*/  @!P0 BRA `(.L_x_37) ;  /* 0x0000005c00c08947 */ /* 0x002fea0003800000 */
.L_x_113:
        /* <DEDUP_REMOVED lines=9> */
.L_x_115:
[----:B------:R-:W-:-:S04]  /*23f0*/  UIADD3 UR6, UPT, UPT, UR6, 0x1, URZ ;  /* 0x0000000106067890 */ /* 0x000fc8000fffe0ff */
[----:B------:R-:W-:-:S04]  /*2400*/  UISETP.NE.AND UP0, UPT, UR6, 0x4, UPT ;  /* 0x000000040600788c */ /* 0x000fc8000bf05270 */
[----:B------:R-:W-:Y:S02]  /*2410*/  USEL UR5, URZ, 0x1, UP0 ;  /* 0x00000001ff057887 */ /* 0x000fe40008000000 */
[----:B------:R-:W-:-:S04]  /*2420*/  USEL UR6, UR6, URZ, UP0 ;  /* 0x000000ff06067287 */ /* 0x000fc80008000000 */
[----:B------:R-:W-:Y:S01]  /*2430*/  ULEA UR6, UR6, UR4, 0x3 ;  /* 0x0000000406067291 */ /* 0x000fe2000f8e18ff */
[----:B-1----:R-:W-:-:S04]  /*2440*/  LOP3.LUT R3, R2, UR5, RZ, 0x3c, !PT ;  /* 0x0000000502037c12 */ /* 0x002fc8000f8e3cff */
[----:B------:R-:W-:Y:S01]  /*2450*/  SHF.L.U32 R3, R3, 0x1f, RZ ;  /* 0x0000001f03037819 */ /* 0x000fe200000006ff */
[----:B----4-:R-:W-:-:S07]  /*2460*/  IMAD.U32 R0, RZ, RZ, UR6 ;  /* 0x00000006ff007e24 */ /* 0x010fce000f8e00ff */
.L_x_39:
[----:B-1----:R1:W2:Y:S02]  /*2470*/  SYNCS.PHASECHK.TRANS64.TRYWAIT P0, [R0+URZ], R3 ;  /* 0x00000003000075a7 */ /* 0x0022a400080011ff */
[----:B--2---:R-:W-:Y:S05]  /*2480*/  @!P0 NANOSLEEP.SYNCS 0x989680 ;  /* 0x009896800000895d */ /* 0x004fea0003900000 */
[----:B------:R-:W2:Y:S02]  /*2490*/  @!P0 SYNCS.PHASECHK.TRANS64 P0, [R0+URZ], R3 ;  /* 0x00000003000085a7 */ /* 0x000ea400080010ff */
[----:B--2---:R-:W-:Y:S05]  /*24a0*/  @P0 EXIT ;  /* 0x000000000000094d */ /* 0x004fea0003800000 */
[----:B------:R-:W-:Y:S05]  /*24b0*/  BRA `(.L_x_39) ;  /* 0xfffffffc00ec7947 */ /* 0x000fea000383ffff */
.L_x_17:
[----:B------:R-:W-:-:S04]  /*24c0*/  UISETP.NE.AND UP1, UPT, UR37, URZ, UPT ;  /* 0x000000ff2500728c */ /* 0x000fc8000bf25270 */
[----:B------:R-:W-:-:S09]  /*24d0*/  UISETP.NE.OR UP1, UPT, UR8, 0x1, UP1 ;  /* 0x000000010800788c */ /* 0x000fd20008f25670 */
[----:B------:R-:W-:Y:S05]  /*24e0*/  BRA.U UP1, `(.L_x_40) ;  /* 0x0000000501487547 */ /* 0x000fea000b800000 */
[----:B------:R-:W-:Y:S01]  /*24f0*/  ISETP.NE.AND P2, PT, R2, RZ, PT ;  /* 0x000000ff0200720c */ /* 0x000fe20003f45270 */
[----:B------:R-:W-:Y:S01]  /*2500*/  IMAD.MOV.U32 R12, RZ, RZ, 0x1 ;  /* 0x00000001ff0c7424 */ /* 0x000fe200078e00ff */
[----:B------:R-:W-:Y:S02]  /*2510*/  CS2R R10, SRZ ;  /* 0x00000000000a7805 */ /* 0x000fe4000001ff00 */
[----:B------:R-:W-:Y:S01]  /*2520*/  CS2R R8, SRZ ;  /* 0x0000000000087805 */ /* 0x000fe2000001ff00 */
[----:B------:R-:W-:Y:S01]  /*2530*/  UMOV UR4, 0x400 ;  /* 0x0000040000047882 */ /* 0x000fe20000000000 */
[----:B------:R-:W-:Y:S01]  /*2540*/  UMOV UR6, URZ ;  /* 0x000000ff00067c82 */ /* 0x000fe20008000000 */
[----:B------:R-:W-:-:S12]  /*2550*/  ULEA UR37, UR37, UR4, 0x18 ;  /* 0x0000000425257291 */ /* 0x000fd8000f8ec0ff */
.L_x_44:
[----:B------:R-:W-:Y:S02]  /*2560*/  LEA R0, R8, UR37, 0x3 ;  /* 0x0000002508007c11 */ /* 0x000fe4000f8e18ff */
[----:B------:R-:W-:-:S03]  /*2570*/  SHF.L.U32 R5, R9, 0x1f, RZ ;  /* 0x0000001f09057819 */ /* 0x000fc600000006ff */
[----:B------:R-:W-:Y:S01]  /*2580*/  VIADD R4, R0, 0xe0 ;  /* 0x000000e000047836 */ /* 0x000fe20000000000 */
[----:B------:R-:W1:Y:S02]  /*2590*/  SYNCS.PHASECHK.TRANS64.TRYWAIT P0, [R0+URZ+0xd0], R5 ;  /* 0x0000d005000075a7 */ /* 0x000e6400080011ff */
[----:B-1----:R-:W-:Y:S05]  /*25a0*/  @!P0 BRA `(.L_x_41) ;  /* 0x0000005c005c8947 */ /* 0x002fea0003800000 */
.L_x_116:
[----:B------:R-:W-:Y:S01]  /*25b0*/  ULEA UR5, UR6, UR37, 0x3 ;  /* 0x0000002506057291 */ /* 0x000fe2000f8e18ff */
[----:B------:R-:W-:Y:S02]  /*25c0*/  PRMT R4, RZ, 0x654, R4 ;  /* 0x00000654ff047816 */ /* 0x000fe40000000004 */
[----:B-1----:R-:W-:Y:S01]  /*25d0*/  SHF.L.U32 R5, R12, 0x1f, RZ ;  /* 0x0000001f0c057819 */ /* 0x002fe200000006ff */
[----:B------:R-:W-:Y:S01]  /*25e0*/  UIADD3 UR4, UPT, UPT, UR5, 0x70, URZ ;  /* 0x0000007005047890 */ /* 0x000fe2000fffe0ff */
[----:B------:R1:W-:Y:S05]  /*25f0*/  SYNCS.ARRIVE.TRANS64.RED.A1T0 RZ, [R4+URZ], RZ ;  /* 0x000000ff04ff79a7 */ /* 0x0003ea00081004ff */
[----:B------:R-:W-:Y:S01]  /*2600*/  IMAD.U32 R7, RZ, RZ, UR4 ;  /* 0x00000004ff077e24 */ /* 0x000fe2000f8e00ff */
[----:B------:R-:W2:Y:S04]  /*2610*/  SYNCS.PHASECHK.TRANS64.TRYWAIT P0, [UR5+0x80], R5 ;  /* 0x00008005ff0075a7 */ /* 0x000ea80008001105 */
[----:B------:R-:W-:Y:S01]  /*2620*/  PRMT R6, R2, 0x654, R7 ;  /* 0x0000065402067816 */ /* 0x000fe20000000007 */
[----:B-1----:R-:W-:Y:S01]  /*2630*/  @!P2 IMAD.MOV.U32 R4, RZ, RZ, 0x10 ;  /* 0x00000010ff04a424 */ /* 0x002fe200078e00ff */
[----:B--2---:R-:W-:Y:S06]  /*2640*/  @!P0 BRA `(.L_x_42) ;  /* 0x0000005c00488947 */ /* 0x004fec0003800000 */
.L_x_118:
[----:B------:R-:W-:Y:S01]  /*2650*/  ULEA UR4, UR6, UR37, 0x4 ;  /* 0x0000002506047291 */ /* 0x000fe2000f8e20ff */
[----:B------:R-:W-:Y:S01]  /*2660*/  SEL R3, R6, R3, !P2 ;  /* 0x0000000306037207 */ /* 0x000fe20005000000 */
[----:B------:R-:W-:Y:S01]  /*2670*/  UIADD3 UR5, UPT, UPT, UR5, 0x70, URZ ;  /* 0x0000007005057890 */ /* 0x000fe2000fffe0ff */
[----:B-1----:R-:W-:Y:S01]  /*2680*/  LEA R0, R11, UR37, 0x3 ;  /* 0x000000250b007c11 */ /* 0x002fe2000f8e18ff */
[----:B------:R-:W-:Y:S01]  /*2690*/  UIADD3 UR4, UPT, UPT, UR4, 0x100, URZ ;  /* 0x0000010004047890 */ /* 0x000fe2000fffe0ff */
[----:B------:R-:W-:Y:S01]  /*26a0*/  SHF.L.U32 R5, R10, 0x1f, RZ ;  /* 0x0000001f0a057819 */ /* 0x000fe200000006ff */
[----:B------:R1:W-:Y:S01]  /*26b0*/  @!P2 SYNCS.ARRIVE.TRANS64.RED RZ, [R3+URZ], R4 ;  /* 0x0000000403ffa9a7 */ /* 0x0003e200080004ff */
[----:B------:R-:W-:Y:S01]  /*26c0*/  UIADD3 UR6, UPT, UPT, UR6, 0x1, URZ ;  /* 0x0000000106067890 */ /* 0x000fe2000fffe0ff */
[----:B------:R-:W-:-:S03]  /*26d0*/  VIADD R8, R8, 0x1 ;  /* 0x0000000108087836 */ /* 0x000fc60000000000 */
[----:B------:R-:W-:Y:S02]  /*26e0*/  UISETP.NE.AND UP0, UPT, UR6, 0x2, UPT ;  /* 0x000000020600788c */ /* 0x000fe4000bf05270 */
[----:B------:R-:W-:Y:S06]  /*26f0*/  UGETNEXTWORKID.BROADCAST [UR4], [UR5] ;  /* 0x00000000040073ca */ /* 0x000fec0008000100 */
[----:B------:R-:W-:Y:S01]  /*2700*/  USEL UR4, URZ, 0x1, UP0 ;  /* 0x00000001ff047887 */ /* 0x000fe20008000000 */
[----:B------:R-:W-:Y:S01]  /*2710*/  ISETP.NE.AND P0, PT, R8, 0x2, PT ;  /* 0x000000020800780c */ /* 0x000fe20003f05270 */
[----:B------:R-:W-:Y:S01]  /*2720*/  USEL UR6, UR6, URZ, UP0 ;  /* 0x000000ff06067287 */ /* 0x000fe20008000000 */
[----:B------:R-:W2:Y:S03]  /*2730*/  SYNCS.PHASECHK.TRANS64.TRYWAIT P1, [R0+URZ+0x70], R5 ;  /* 0x00007005000075a7 */ /* 0x000ea600080211ff */
[----:B------:R-:W-:Y:S01]  /*2740*/  LOP3.LUT R12, R12, UR4, RZ, 0x3c, !PT ;  /* 0x000000040c0c7c12 */ /* 0x000fe2000f8e3cff */
[----:B-12---:R-:W-:Y:S07]  /*2750*/  @!P1 BRA `(.L_x_43) ;  /* 0x0000005c001c9947 */ /* 0x006fee0003800000 */
.L_x_119:
[C---:B------:R-:W-:Y:S01]  /*2760*/  LEA R4, R11.reuse, UR37, 0x4 ;  /* 0x000000250b047c11 */ /* 0x040fe2000f8e20ff */
[----:B-1----:R-:W-:Y:S01]  /*2770*/  VIADD R0, R0, 0x80 ;  /* 0x0000008000007836 */ /* 0x002fe20000000000 */
[----:B------:R-:W-:Y:S01]  /*2780*/  SEL R8, R8, RZ, P0 ;  /* 0x000000ff08087207 */ /* 0x000fe20000000000 */
[----:B------:R-:W-:-:S03]  /*2790*/  VIADD R11, R11, 0x1 ;  /* 0x000000010b0b7836 */ /* 0x000fc60000000000 */
[----:B------:R-:W1:Y:S01]  /*27a0*/  LDS.128 R4, [R4+0x100] ;  /* 0x0001000004047984 */ /* 0x000e620000000c00 */
[----:B------:R-:W-:Y:S02]  /*27b0*/  PRMT R0, RZ, 0x654, R0 ;  /* 0x00000654ff007816 */ /* 0x000fe40000000000 */
[C---:B------:R-:W-:Y:S01]  /*27c0*/  ISETP.NE.AND P1, PT, R11.reuse, 0x2, PT ;  /* 0x000000020b00780c */ /* 0x040fe20003f25270 */
[----:B------:R-:W-:Y:S01]  /*27d0*/  @!PT LDS RZ, [RZ] ;  /* 0x00000000fffff984 */ /* 0x000fe20000000800 */
[----:B------:R-:W-:Y:S01]  /*27e0*/  @!PT LDS RZ, [RZ] ;  /* 0x00000000fffff984 */ /* 0x000fe20000000800 */
[----:B------:R-:W-:Y:S01]  /*27f0*/  @!PT LDS RZ, [RZ] ;  /* 0x00000000fffff984 */ /* 0x000fe20000000800 */
[----:B------:R-:W-:Y:S01]  /*2800*/  @!PT LDS RZ, [RZ] ;  /* 0x00000000fffff984 */ /* 0x000fe20000000800 */
[----:B------:R2:W-:Y:S06]  /*2810*/  MEMBAR.ALL.CTA ;  /* 0x0000000000007992 */ /* 0x0005ec0000008000 */
[----:B--2---:R-:W2:Y:S01]  /*2820*/  FENCE.VIEW.ASYNC.S ;  /* 0x00000000000073c6 */ /* 0x004ea20000000000 */
[----:B------:R-:W-:Y:S01]  /*2830*/  SEL R11, R11, RZ, P1 ;  /* 0x000000ff0b0b7207 */ /* 0x000fe20000800000 */
[----:B--2---:R2:W-:Y:S01]  /*2840*/  SYNCS.ARRIVE.TRANS64.RED.A1T0 RZ, [R0+URZ], RZ ;  /* 0x000000ff00ff79a7 */ /* 0x0045e200081004ff */
[----:B-1----:R-:W-:-:S02]  /*2850*/  LOP3.LUT P3, RZ, R6, 0x1, RZ, 0xc0, !PT ;  /* 0x0000000106ff7812 */ /* 0x002fc4000786c0ff */
[----:B------:R-:W-:-:S04]  /*2860*/  SEL R5, RZ, 0x1, P1 ;  /* 0x00000001ff057807 */ /* 0x000fc80000800000 */
[----:B------:R-:W-:Y:S02]  /*2870*/  LOP3.LUT R10, R10, R5, RZ, 0x3c, !PT ;  /* 0x000000050a0a7212 */ /* 0x000fe400078e3cff */
[----:B--2---:R-:W-:-:S04]  /*2880*/  SEL R0, RZ, 0x1, P0 ;  /* 0x00000001ff007807 */ /* 0x004fc80000000000 */
[----:B------:R-:W-:Y:S01]  /*2890*/  LOP3.LUT R9, R9, R0, RZ, 0x3c, !PT ;  /* 0x0000000009097212 */ /* 0x000fe200078e3cff */
[----:B------:R-:W-:Y:S06]  /*28a0*/  @P3 BRA `(.L_x_44) ;  /* 0xfffffffc002c3947 */ /* 0x000fec000383ffff */
[----:B------:R-:W-:Y:S01]  /*28b0*/  ULEA UR5, UR6, UR37, 0x3 ;  /* 0x0000002506057291 */ /* 0x000fe2000f8e18ff */
[----:B------:R-:W-:-:S08]  /*28c0*/  SHF.L.U32 R3, R12, 0x1f, RZ ;  /* 0x0000001f0c037819 */ /* 0x000fd000000006ff */
[----:B------:R-:W1:Y:S02]  /*28d0*/  SYNCS.PHASECHK.TRANS64 P0, [UR5+0x80], R3 ;  /* 0x00008003ff0075a7 */ /* 0x000e640008001005 */
[----:B-1----:R-:W-:Y:S05]  /*28e0*/  @P0 BRA `(.L_x_45) ;  /* 0x0000000000080947 */ /* 0x002fea0003800000 */
[----:B------:R-:W1:Y:S02]  /*28f0*/  SYNCS.PHASECHK.TRANS64.TRYWAIT P0, [UR5+0x80], R3 ;  /* 0x00008003ff0075a7 */ /* 0x000e640008001105 */
[----:B-1----:R-:W-:Y:S05]  /*2900*/  @!P0 BRA `(.L_x_46) ;  /* 0x0000005800c48947 */ /* 0x002fea0003800000 */
.L_x_45:
[----:B------:R-:W-:-:S04]  /*2910*/  UIADD3 UR4, UPT, UPT, UR6, 0x1, URZ ;  /* 0x0000000106047890 */ /* 0x000fc8000fffe0ff */
[----:B------:R-:W-:-:S04]  /*2920*/  UISETP.NE.AND UP0, UPT, UR4, 0x2, UPT ;  /* 0x000000020400788c */ /* 0x000fc8000bf05270 */
[----:B------:R-:W-:Y:S02]  /*2930*/  USEL UR7, URZ, 0x1, UP0 ;  /* 0x00000001ff077887 */ /* 0x000fe40008000000 */
[----:B------:R-:W-:-:S04]  /*2940*/  USEL UR4, UR4, URZ, UP0 ;  /* 0x000000ff04047287 */ /* 0x000fc80008000000 */
[----:B------:R-:W-:Y:S01]  /*2950*/  ULEA UR4, UR4, UR37, 0x3 ;  /* 0x0000002504047291 */ /* 0x000fe2000f8e18ff */
[----:B-1----:R-:W-:-:S04]  /*2960*/  LOP3.LUT R3, R12, UR7, RZ, 0x3c, !PT ;  /* 0x000000070c037c12 */ /* 0x002fc8000f8e3cff */
[----:B------:R-:W-:-:S04]  /*2970*/  SHF.L.U32 R0, R3, 0x1f, RZ ;  /* 0x0000001f03007819 */ /* 0x000fc800000006ff */
[----:B------:R-:W1:Y:S02]  /*2980*/  SYNCS.PHASECHK.TRANS64 P0, [UR4+0x80], R0 ;  /* 0x00008000ff0075a7 */ /* 0x000e640008001004 */
[----:B-1----:R-:W-:Y:S05]  /*2990*/  @P0 EXIT ;  /* 0x000000000000094d */ /* 0x002fea0003800000 */
[----:B------:R-:W-:Y:S02]  /*29a0*/  SHF.L.U32 R3, R3, 0x1f, RZ ;  /* 0x0000001f03037819 */ /* 0x000fe400000006ff */
[----:B------:R-:W-:-:S07]  /*29b0*/  MOV R0, UR4 ;  /* 0x0000000400007c02 */ /* 0x000fce0008000f00 */
.L_x_47:
[----:B-1----:R1:W2:Y:S02]  /*29c0*/  SYNCS.PHASECHK.TRANS64.TRYWAIT P0, [R0+URZ+0x80], R3 ;  /* 0x00008003000075a7 */ /* 0x0022a400080011ff */
[----:B--2---:R-:W-:Y:S05]  /*29d0*/  @!P0 NANOSLEEP.SYNCS 0x989680 ;  /* 0x009896800000895d */ /* 0x004fea0003900000 */
[----:B------:R-:W2:Y:S02]  /*29e0*/  @!P0 SYNCS.PHASECHK.TRANS64 P0, [R0+URZ+0x80], R3 ;  /* 0x00008003000085a7 */ /* 0x000ea400080010ff */
[----:B--2---:R-:W-:Y:S05]  /*29f0*/  @P0 EXIT ;  /* 0x000000000000094d */ /* 0x004fea0003800000 */
[----:B------:R-:W-:Y:S05]  /*2a00*/  BRA `(.L_x_47) ;  /* 0xfffffffc00ec7947 */ /* 0x000fea000383ffff */
.L_x_40:
[----:B------:R-:W-:-:S09]  /*2a10*/  UISETP.NE.AND UP1, UPT, UR8, URZ, UPT ;  /* 0x000000ff0800728c */ /* 0x000fd2000bf25270 */
[----:B------:R-:W-:Y:S05]  /*2a20*/  BRA.U UP1, `(.L_x_48) ;  /* 0x0000000d01607547 */ /* 0x000fea000b800000 */
[----:B------:R-:W-:Y:S01]  /*2a30*/  UMOV UR4, 0x40 ;  /* 0x0000004000047882 */ /* 0x000fe20000000000 */
[----:B------:R-:W-:Y:S01]  /*2a40*/  NOP ;  /* 0x0000000000007918 */ /* 0x000fe20000000000 */
[----:B------:R-:W-:Y:S01]  /*2a50*/  ULEA UR4, UR37, UR4, 0x18 ;  /* 0x0000000425047291 */ /* 0x000fe2000f8ec0ff */
[----:B------:R-:W-:Y:S02]  /*2a60*/  UMOV UR5, 0x400 ;  /* 0x0000040000057882 */ /* 0x000fe40000000000 */
[----:B------:R-:W-:-:S06]  /*2a70*/  ULEA UR37, UR37, UR5, 0x18 ;  /* 0x0000000525257291 */ /* 0x000fcc000f8ec0ff */
[----:B------:R-:W1:Y:S02]  /*2a80*/  LDS.U8 R0, [UR4+0x1c] ;  /* 0x00001c04ff007984 */ /* 0x000e640008000000 */
[----:B-1----:R-:W-:-:S13]  /*2a90*/  ISETP.NE.AND P0, PT, R0, RZ, PT ;  /* 0x000000ff0000720c */ /* 0x002fda0003f05270 */
[----:B------:R-:W-:Y:S05]  /*2aa0*/  @P0 BRA `(.L_x_49) ;  /* 0x0000000000580947 */ /* 0x000fea0003800000 */
[----:B------:R-:W-:-:S13]  /*2ab0*/  ELECT P0, URZ, PT ;  /* 0x0000000000ff782f */ /* 0x000fda0003800000 */
[----:B------:R-:W-:Y:S05]  /*2ac0*/  @!P0 BRA `(.L_x_50) ;  /* 0x0000000000608947 */ /* 0x000fea0003800000 */
[----:B------:R-:W-:Y:S01]  /*2ad0*/  UMOV UR5, 0x10 ;  /* 0x0000001000057882 */ /* 0x000fe20000000000 */
[----:B------:R-:W-:Y:S01]  /*2ae0*/  HFMA2 R0, -RZ, RZ, 0, 5.9604644775390625e-08 ;  /* 0x00000001ff007431 */ /* 0x000fe200000001ff */
[----:B------:R-:W-:-:S03]  /*2af0*/  MOV R2, 0xffff ;  /* 0x0000ffff00027802 */ /* 0x000fc60000000f00 */
[----:B------:R-:W-:Y:S04]  /*2b00*/  DEPBAR.LE SB1, 0x36 ;  /* 0x00009d800000791a */ /* 0x000fe80000000000 */
[----:B------:R-:W1:Y:S02]  /*2b10*/  UTCATOMSWS.FIND_AND_SET.ALIGN UP0, UR5, UR5 ;  /* 0x00000005000575e3 */ /* 0x000e640008000800 */
[----:B-1----:R-:W-:Y:S01]  /*2b20*/  MOV R3, UR5 ;  /* 0x0000000500037c02 */ /* 0x002fe20008000f00 */
[----:B------:R-:W-:Y:S06]  /*2b30*/  BRA.U UP0, `(.L_x_51) ;  /* 0x0000000100187547 */ /* 0x000fec000b800000 */
.L_x_52:
[----:B------:R-:W-:Y:S05]  /*2b40*/  NANOSLEEP 0x64 ;  /* 0x000000640000795d */ /* 0x000fea0003800000 */
[----:B------:R-:W-:-:S05]  /*2b50*/  UMOV UR5, 0x10 ;  /* 0x0000001000057882 */ /* 0x000fca0000000000 */
[----:B------:R-:W-:Y:S04]  /*2b60*/  DEPBAR.LE SB1, 0x36 ;  /* 0x00009d800000791a */ /* 0x000fe80000000000 */
[----:B------:R-:W1:Y:S02]  /*2b70*/  UTCATOMSWS.FIND_AND_SET.ALIGN UP0, UR5, UR5 ;  /* 0x00000005000575e3 */ /* 0x000e640008000800 */
[----:B-1----:R-:W-:Y:S01]  /*2b80*/  MOV R3, UR5 ;  /* 0x0000000500037c02 */ /* 0x002fe20008000f00 */
[----:B------:R-:W-:Y:S05]  /*2b90*/  BRA.U !UP0, `(.L_x_52) ;  /* 0xfffffffd08e87547 */ /* 0x000fea000b83ffff */
.L_x_51:
[-C--:B------:R-:W-:Y:S02]  /*2ba0*/  SHF.L.U32 R2, R2, R3.reuse, RZ ;  /* 0x0000000302027219 */ /* 0x080fe400000006ff */
[----:B------:R-:W-:Y:S01]  /*2bb0*/  SHF.L.U32 R0, R0, R3, RZ ;  /* 0x0000000300007219 */ /* 0x000fe200000006ff */
[----:B------:R-:W-:Y:S02]  /*2bc0*/  IMAD.SHL.U32 R3, R3, 0x20, RZ ;  /* 0x0000002003037824 */ /* 0x000fe400078e00ff */
[----:B------:R1:W-:Y:S04]  /*2bd0*/  ATOMS.OR RZ, [UR4+0x14], R2 ;  /* 0x00001402ffff798c */ /* 0x0003e8000b000004 */
[----:B------:R1:W-:Y:S04]  /*2be0*/  ATOMS.OR RZ, [UR4+0x18], R0 ;  /* 0x00001800ffff798c */ /* 0x0003e8000b000004 */
[----:B------:R1:W-:Y:S01]  /*2bf0*/  STS [UR37+0x120], R3 ;  /* 0x00012003ff007988 */ /* 0x0003e20008000825 */
[----:B------:R-:W-:Y:S05]  /*2c00*/  BRA `(.L_x_50) ;  /* 0x0000000000107947 */ /* 0x000fea0003800000 */
.L_x_49:
[----:B------:R-:W-:Y:S02]  /*2c10*/  MOV R0, 0xffffffff ;  /* 0xffffffff00007802 */ /* 0x000fe40000000f00 */
[----:B------:R-:W-:-:S03]  /*2c20*/  MOV R2, 0x2c50 ;  /* 0x00002c5000027802 */ /* 0x000fc60000000f00 */
[----:B------:R1:W-:Y:S04]  /*2c30*/  STS [UR37+0x120], R0 ;  /* 0x00012000ff007988 */ /* 0x0003e80008000825 */
[----:B-1-3-5:R-:W-:Y:S05]  /*2c40*/  CALL.REL.NOINC `($__internal_1_$__cuda_sm10x_tcgen05_guardrail_trap_phase_invalid_during_alloc) ;  /* 0x0000005c00807944 */ /* 0x02afea0003c00000 */
.L_x_50:
[----:B------:R-:W-:Y:S05]  /*2c50*/  WARPSYNC.ALL ;  /* 0x0000000000007948 */ /* 0x000fea0003800000 */
[----:B------:R-:W2:Y:S01]  /*2c60*/  S2UR UR6, SR_CgaCtaId ;  /* 0x00000000000679c3 */ /* 0x000ea20000008800 */
[----:B------:R-:W-:Y:S01]  /*2c70*/  UMOV UR4, 0x400 ;  /* 0x0000040000047882 */ /* 0x000fe20000000000 */
[----:B------:R-:W-:-:S06]  /*2c80*/  NOP ;  /* 0x0000000000007918 */ /* 0x000fcc0000000000 */
[----:B------:R-:W-:Y:S06]  /*2c90*/  BAR.ARV 0x6, 0xa0 ;  /* 0x0182800000007b1d */ /* 0x000fec0000002000 */
[----:B------:R-:W4:Y:S01]  /*2ca0*/  LDCU UR7, c[0x0][0x38c] ;  /* 0x00007180ff0777ac */ /* 0x000f220008000800 */
[----:B------:R-:W-:Y:S01]  /*2cb0*/  IMAD.MOV.U32 R11, RZ, RZ, 0x1 ;  /* 0x00000001ff0b7424 */ /* 0x000fe200078e00ff */
[----:B------:R-:W-:Y:S01]  /*2cc0*/  CS2R R8, SRZ ;  /* 0x0000000000087805 */ /* 0x000fe2000001ff00 */
[----:B------:R-:W-:Y:S01]  /*2cd0*/  IMAD.MOV.U32 R10, RZ, RZ, RZ ;  /* 0x000000ffff0a7224 */ /* 0x000fe200078e00ff */
[----:B------:R-:W-:Y:S01]  /*2ce0*/  UMOV UR18, URZ ;  /* 0x000000ff00127c82 */ /* 0x000fe20008000000 */
[----:B------:R-:W-:Y:S01]  /*2cf0*/  UMOV UR17, URZ ;  /* 0x000000ff00117c82 */ /* 0x000fe20008000000 */
[----:B------:R-:W-:Y:S01]  /*2d00*/  UMOV UR20, 0x0 ;  /* 0x0000000000147882 */ /* 0x000fe20000000000 */
[----:B------:R-:W-:Y:S01]  /*2d10*/  UMOV UR21, 0x8200010 ;  /* 0x0820001000157882 */ /* 0x000fe20000000000 */
[----:B--2---:R-:W-:Y:S01]  /*2d20*/  ULEA UR6, UR6, UR4, 0x18 ;  /* 0x0000000406067291 */ /* 0x004fe2000f8ec0ff */
[----:B------:R-:W2:Y:S03]  /*2d30*/  LDCU UR4, c[0x0][0x38c] ;  /* 0x00007180ff0477ac */ /* 0x000ea60008000800 */
[----:B------:R-:W-:-:S02]  /*2d40*/  UIADD3 UR11, UPT, UPT, UR6, 0x8400, URZ ;  /* 0x00008400060b7890 */ /* 0x000fc4000fffe0ff */
[----:B----4-:R-:W-:-:S03]  /*2d50*/  UIADD3 UR7, UPT, UPT, UR7, 0x1f, URZ ;  /* 0x0000001f07077890 */ /* 0x010fc6000fffe0ff */
[----:B-1----:R-:W1:Y:S01]  /*2d60*/  LDS R0, [UR6+0x120] ;  /* 0x00012006ff007984 */ /* 0x002e620008000800 */
[----:B------:R-:W-:Y:S02]  /*2d70*/  UIADD3 UR12, UPT, UPT, UR6, 0xc400, URZ ;  /* 0x0000c400060c7890 */ /* 0x000fe4000fffe0ff */
[----:B------:R-:W-:Y:S02]  /*2d80*/  USHF.R.S32.HI UR5, URZ, 0x1f, UR7 ;  /* 0x0000001fff057899 */ /* 0x000fe40008011407 */
[----:B------:R-:W-:Y:S02]  /*2d90*/  USHF.R.U32.HI UR11, URZ, 0x4, UR11 ;  /* 0x00000004ff0b7899 */ /* 0x000fe4000801160b */
[----:B------:R-:W-:Y:S02]  /*2da0*/  ULEA.HI UR5, UR5, UR7, URZ, 0x5 ;  /* 0x0000000705057291 */ /* 0x000fe4000f8f28ff */
[----:B------:R-:W-:Y:S02]  /*2db0*/  USHF.R.U32.HI UR12, URZ, 0x4, UR12 ;  /* 0x00000004ff0c7899 */ /* 0x000fe4000801160c */
[----:B------:R-:W-:-:S02]  /*2dc0*/  USHF.R.S32.HI UR5, URZ, 0x5, UR5 ;  /* 0x00000005ff057899 */ /* 0x000fc40008011405 */
[----:B------:R-:W-:Y:S02]  /*2dd0*/  ULOP3.LUT UR11, UR11, 0x3fff, URZ, 0xc0, !UPT ;  /* 0x00003fff0b0b7892 */ /* 0x000fe4000f8ec0ff */
[----:B------:R-:W-:Y:S02]  /*2de0*/  UISETP.LT.AND UP0, UPT, UR5, 0x1, UPT ;  /* 0x000000010500788c */ /* 0x000fe4000bf01270 */
[----:B------:R-:W-:Y:S02]  /*2df0*/  ULOP3.LUT UR12, UR12, 0x3fff, URZ, 0xc0, !UPT ;  /* 0x00003fff0c0c7892 */ /* 0x000fe4000f8ec0ff */
[----:B------:R-:W-:Y:S02]  /*2e00*/  USEL UR10, UR5, 0x1, !UP0 ;  /* 0x00000001050a7887 */ /* 0x000fe4000c000000 */
[----:B------:R-:W-:Y:S02]  /*2e10*/  ULOP3.LUT UR11, UR11, 0x10000, URZ, 0xfc, !UPT ;  /* 0x000100000b0b7892 */ /* 0x000fe4000f8efcff */
[----:B------:R-:W-:-:S02]  /*2e20*/  ULOP3.LUT UR12, UR12, 0x10000, URZ, 0xfc, !UPT ;  /* 0x000100000c0c7892 */ /* 0x000fc4000f8efcff */
[----:B------:R-:W-:Y:S02]  /*2e30*/  UIADD3 UR10, UPT, UPT, -UR10, URZ, URZ ;  /* 0x000000ff0a0a7290 */ /* 0x000fe4000fffe1ff */
[----:B--2---:R-:W-:Y:S01]  /*2e40*/  UISETP.GE.AND UP3, UPT, UR4, 0x1, UPT ;  /* 0x000000010400788c */ /* 0x004fe2000bf66270 */
[----:B-1----:R-:W-:-:S15]  /*2e50*/  R2UR UR19, R0 ;  /* 0x00000000001372ca */ /* 0x002fde00000e0000 */
.L_x_59:
[----:B------:R-:W-:Y:S02]  /*2e60*/  LEA R0, R10, UR6, 0x3 ;  /* 0x000000060a007c11 */ /* 0x000fe4000f8e18ff */
[----:B------:R-:W-:Y:S02]  /*2e70*/  SHF.L.U32 R5, R9, 0x1f, RZ ;  /* 0x0000001f09057819 */ /* 0x000fe400000006ff */
[----:B------:R-:W-:Y:S01]  /*2e80*/  PLOP3.LUT P0, PT, PT, PT, UP3, 0x80, 0x8 ;  /* 0x000000000008781c */ /* 0x000fe20003f0f038 */
[----:B------:R-:W-:Y:S01]  /*2e90*/  VIADD R3, R0, 0x80 ;  /* 0x0000008000037836 */ /* 0x000fe20000000000 */
[----:B-1----:R-:W1:Y:S02]  /*2ea0*/  SYNCS.PHASECHK.TRANS64.TRYWAIT P1, [R0+URZ+0x70], R5 ;  /* 0x00007005000075a7 */ /* 0x002e6400080211ff */
[----:B-1--4-:R-:W-:Y:S09]  /*2eb0*/  @!P1 BRA `(.L_x_53) ;  /* 0x0000005400709947 */ /* 0x012ff20003800000 */
.L_x_121:
[----:B------:R-:W-:Y:S01]  /*2ec0*/  LEA R4, R10, UR6, 0x4 ;  /* 0x000000060a047c11 */ /* 0x000fe2000f8e20ff */
[----:B------:R-:W-:Y:S01]  /*2ed0*/  @UP3 ULEA UR4, UR17, UR6, 0x3 ;  /* 0x0000000611043291 */ /* 0x000fe2000f8e18ff */
[----:B------:R-:W-:Y:S01]  /*2ee0*/  PLOP3.LUT P2, PT, PT, PT, PT, 0x80, 0x8 ;  /* 0x000000000008781c */ /* 0x000fe20003f4f070 */
[----:B------:R-:W-:Y:S01]  /*2ef0*/  ULEA UR9, UR18, UR6, 0x3 ;  /* 0x0000000612097291 */ /* 0x000fe2000f8e18ff */
[----:B------:R-:W-:Y:S02]  /*2f00*/  PRMT R3, RZ, 0x654, R3 ;  /* 0x00000654ff037816 */ /* 0x000fe40000000003 */
[----:B-1----:R-:W1:Y:S01]  /*2f10*/  LDS.128 R4, [R4+0x100] ;  /* 0x0001000004047984 */ /* 0x002e620000000c00 */
[----:B------:R-:W-:Y:S02]  /*2f20*/  @P0 SHF.L.U32 R2, R8, 0x1f, RZ ;  /* 0x0000001f08020819 */ /* 0x000fe400000006ff */
[----:B------:R-:W-:Y:S01]  /*2f30*/  SHF.L.U32 R0, R11, 0x1f, RZ ;  /* 0x0000001f0b007819 */ /* 0x000fe200000006ff */
[----:B------:R-:W-:Y:S01]  /*2f40*/  @!PT LDS RZ, [RZ] ;  /* 0x00000000fffff984 */ /* 0x000fe20000000800 */
[----:B------:R-:W-:Y:S01]  /*2f50*/  @!PT LDS RZ, [RZ] ;  /* 0x00000000fffff984 */ /* 0x000fe20000000800 */
[----:B------:R-:W-:Y:S01]  /*2f60*/  @!PT LDS RZ, [RZ] ;  /* 0x00000000fffff984 */ /* 0x000fe20000000800 */
[----:B------:R-:W-:Y:S01]  /*2f70*/  @!PT LDS RZ, [RZ] ;  /* 0x00000000fffff984 */ /* 0x000fe20000000800 */
[----:B------:R2:W-:Y:S06]  /*2f80*/  MEMBAR.ALL.CTA ;  /* 0x0000000000007992 */ /* 0x0005ec0000008000 */
[----:B--2---:R-:W2:Y:S02]  /*2f90*/  FENCE.VIEW.ASYNC.S ;  /* 0x00000000000073c6 */ /* 0x004ea40000000000 */
[----:B--2---:R2:W-:Y:S01]  /*2fa0*/  SYNCS.ARRIVE.TRANS64.RED.A1T0 RZ, [R3+URZ], RZ ;  /* 0x000000ff03ff79a7 */ /* 0x0045e200081004ff */
[----:B------:R2:W4:Y:S01]  /*2fb0*/  @P0 SYNCS.PHASECHK.TRANS64.TRYWAIT P2, [UR4], R2 ;  /* 0x00000002ff0005a7 */ /* 0x0005220008041104 */
[----:B-1----:R-:W-:Y:S01]  /*2fc0*/  LOP3.LUT P1, RZ, R6, 0x1, RZ, 0xc0, !PT ;  /* 0x0000000106ff7812 */ /* 0x002fe2000782c0ff */
[----:B------:R-:W1:Y:S02]  /*2fd0*/  SYNCS.PHASECHK.TRANS64.TRYWAIT P0, [UR9+0xb0], R0 ;  /* 0x0000b000ff0075a7 */ /* 0x000e640008001109 */
[----:B-12-4-:R-:W-:Y:S10]  /*2fe0*/  @!P0 BRA `(.L_x_54) ;  /* 0x0000005400388947 */ /* 0x016ff40003800000 */
.L_x_123:
[----:B------:R-:W-:Y:S01]  /*2ff0*/  IADD3 R10, PT, PT, R10, 0x1, RZ ;  /* 0x000000010a0a7810 */ /* 0x000fe20007ffe0ff */
[----:B------:R-:W-:Y:S06]  /*3000*/  BRA.U !UP3, `(.L_x_55) ;  /* 0x000000010b887547 */ /* 0x000fec000b800000 */
[----:B------:R-:W-:Y:S02]  /*3010*/  ULEA UR8, UR18, UR19, 0x7 ;  /* 0x0000001312087291 */ /* 0x000fe4000f8e38ff */
[----:B------:R-:W-:Y:S01]  /*3020*/  UPLOP3.LUT UP4, UPT, UPT, UPT, UPT, 0x40, 0x4 ;  /* 0x000000000004789c */ /* 0x000fe20003f8e870 */
[----:B------:R-:W-:Y:S01]  /*3030*/  UMOV UR16, UR10 ;  /* 0x0000000a00107c82 */ /* 0x000fe20008000000 */
[----:B------:R-:W-:Y:S01]  /*3040*/  UMOV UR15, UR5 ;  /* 0x00000005000f7c82 */ /* 0x000fe20008000000 */
[----:B------:R-:W-:-:S08]  /*3050*/  UMOV UR14, UR17 ;  /* 0x00000011000e7c82 */ /* 0x000fd00008000000 */
.L_x_58:
[----:B------:R-:W-:Y:S02]  /*3060*/  UIADD3 UR16, UPT, UPT, UR16, 0x1, URZ ;  /* 0x0000000110107890 */ /* 0x000fe4000fffe0ff */
[----:B--2---:R-:W-:Y:S02]  /*3070*/  ULEA UR7, UR14, UR6, 0x3 ;  /* 0x000000060e077291 */ /* 0x004fe4000f8e18ff */
[----:B------:R-:W-:Y:S01]  /*3080*/  UISETP.NE.AND UP0, UPT, UR16, URZ, UPT ;  /* 0x000000ff1000728c */ /* 0x000fe2000bf05270 */
[----:B----4-:R-:W-:Y:S10]  /*3090*/  @P2 BRA `(.L_x_56) ;  /* 0x00000000000c2947 */ /* 0x010ff40003800000 */
[----:B-1----:R-:W-:Y:S04]  /*30a0*/  SHF.L.U32 R3, R8, 0x1f, RZ ;  /* 0x0000001f08037819 */ /* 0x002fe800000006ff */
[----:B------:R-:W1:Y:S02]  /*30b0*/  SYNCS.PHASECHK.TRANS64.TRYWAIT P0, [UR7], R3 ;  /* 0x00000003ff0075a7 */ /* 0x000e640008001107 */
[----:B-1----:R-:W-:Y:S05]  /*30c0*/  @!P0 BRA `(.L_x_57) ;  /* 0x0000005400188947 */ /* 0x002fea0003800000 */
.L_x_56:
[----:B------:R-:W-:Y:S01]  /*30d0*/  UISETP.NE.AND UP1, UPT, UR15, 0x1, UPT ;  /* 0x000000010f00788c */ /* 0x000fe2000bf25270 */
[----:B------:R-:W-:Y:S01]  /*30e0*/  PLOP3.LUT P2, PT, PT, PT, PT, 0x80, 0x8 ;  /* 0x000000000008781c */ /* 0x000fe20003f4f070 */
[----:B------:R-:W-:Y:S02]  /*30f0*/  UIADD3 UR17, UPT, UPT, UR14, 0x1, URZ ;  /* 0x000000010e117890 */ /* 0x000fe4000fffe0ff */
[----:B------:R-:W-:Y:S02]  /*3100*/  ULEA UR22, UR14, UR12, 0x8 ;  /* 0x0000000c0e167291 */ /* 0x000fe4000f8e40ff */
[----:B------:R-:W-:Y:S01]  /*3110*/  UISETP.NE.AND UP2, UPT, UR17, 0x4, UPT ;  /* 0x000000041100788c */ /* 0x000fe2000bf45270 */
[----:B------:R-:W-:Y:S01]  /*3120*/  PLOP3.LUT P0, PT, PT, PT, UP1, 0x80, 0x8 ;  /* 0x000000000008781c */ /* 0x000fe20003f0f018 */
[----:B------:R-:W-:Y:S02]  /*3130*/  ULEA UR24, UR14, UR11, 0x8 ;  /* 0x0000000b0e187291 */ /* 0x000fe4000f8e40ff */
[----:B------:R-:W-:Y:S02]  /*3140*/  USEL UR13, URZ, 0x1, UP2 ;  /* 0x00000001ff0d7887 */ /* 0x000fe40009000000 */
[----:B------:R-:W-:Y:S02]  /*3150*/  USEL UR17, UR17, URZ, UP2 ;  /* 0x000000ff11117287 */ /* 0x000fe40009000000 */
[----:B------:R-:W-:Y:S02]  /*3160*/  UIADD3 UR7, UPT, UPT, UR7, 0x20, URZ ;  /* 0x0000002007077890 */ /* 0x000fe4000fffe0ff */
[----:B------:R-:W-:Y:S01]  /*3170*/  @UP1 ULEA UR4, UR17, UR6, 0x3 ;  /* 0x0000000611041291 */ /* 0x000fe2000f8e18ff */
[----:B------:R-:W-:Y:S01]  /*3180*/  LOP3.LUT R8, R8, UR13, RZ, 0x3c, !PT ;  /* 0x0000000d08087c12 */ /* 0x000fe2000f8e3cff */
[----:B------:R-:W-:Y:S01]  /*3190*/  UMOV UR23, 0xc0004010 ;  /* 0xc000401000177882 */ /* 0x000fe20000000000 */
[----:B------:R-:W-:Y:S01]  /*31a0*/  UMOV UR25, 0xc0004010 ;  /* 0xc000401000197882 */ /* 0x000fe20000000000 */
[----:B------:R-:W-:Y:S01]  /*31b0*/  UIADD3 UR15, UPT, UPT, UR15, -0x1, URZ ;  /* 0xffffffff0f0f7890 */ /* 0x000fe2000fffe0ff */
[----:B-1----:R-:W-:Y:S01]  /*31c0*/  @P0 SHF.L.U32 R0, R8, 0x1f, RZ ;  /* 0x0000001f08000819 */ /* 0x002fe200000006ff */
[----:B------:R-:W-:Y:S03]  /*31d0*/  UMOV UR14, UR17 ;  /* 0x00000011000e7c82 */ /* 0x000fe60008000000 */
[----:B------:R2:W4:Y:S01]  /*31e0*/  @P0 SYNCS.PHASECHK.TRANS64.TRYWAIT P2, [UR4], R0 ;  /* 0x00000000ff0005a7 */ /* 0x0005220008041104 */
[----:B------:R2:W-:Y:S01]  /*31f0*/  UTCQMMA gdesc[UR24], gdesc[UR22], tmem[UR8], tmem[UR20], idesc[UR21], UP4 ;  /* 0x00ff1416180075ea */ /* 0x0005e2000a000308 */
[----:B------:R-:W-:Y:S01]  /*3200*/  UPLOP3.LUT UP4, UPT, UPT, UPT, UPT, 0x80, 0x8 ;  /* 0x000000000008789c */ /* 0x000fe20003f8f070 */
[----:B------:R2:W-:Y:S01]  /*3210*/  UTCBAR [UR7], URZ ;  /* 0x000000ff070073e9 */ /* 0x0005e200080000ff */
[----:B------:R-:W-:Y:S09]  /*3220*/  BRA.U UP0, `(.L_x_58) ;  /* 0xfffffffd008c7547 */ /* 0x000ff2000b83ffff */
.L_x_55:
[----:B------:R-:W-:Y:S01]  /*3230*/  UIADD3 UR18, UPT, UPT, UR18, 0x1, URZ ;  /* 0x0000000112127890 */ /* 0x000fe2000fffe0ff */
[C---:B------:R-:W-:Y:S01]  /*3240*/  ISETP.NE.AND P0, PT, R10.reuse, 0x2, PT ;  /* 0x000000020a00780c */ /* 0x040fe20003f05270 */
[----:B------:R-:W-:Y:S02]  /*3250*/  UIADD3 UR9, UPT, UPT, UR9, 0x90, URZ ;  /* 0x0000009009097890 */ /* 0x000fe4000fffe0ff */
[----:B------:R-:W-:Y:S01]  /*3260*/  UISETP.NE.AND UP0, UPT, UR18, 0x4, UPT ;  /* 0x000000041200788c */ /* 0x000fe2000bf05270 */
[----:B-12---:R-:W-:Y:S02]  /*3270*/  SEL R0, RZ, 0x1, P0 ;  /* 0x00000001ff007807 */ /* 0x006fe40000000000 */
[----:B------:R-:W-:Y:S01]  /*3280*/  SEL R10, R10, RZ, P0 ;  /* 0x000000ff0a0a7207 */ /* 0x000fe20000000000 */
[----:B------:R-:W-:Y:S01]  /*3290*/  USEL UR4, URZ, 0x1, UP0 ;  /* 0x00000001ff047887 */ /* 0x000fe20008000000 */
[----:B------:R-:W-:Y:S01]  /*32a0*/  LOP3.LUT R9, R9, R0, RZ, 0x3c, !PT ;  /* 0x0000000009097212 */ /* 0x000fe200078e3cff */
[----:B------:R-:W-:Y:S01]  /*32b0*/  USEL UR18, UR18, URZ, UP0 ;  /* 0x000000ff12127287 */ /* 0x000fe20008000000 */
[----:B------:R1:W-:Y:S03]  /*32c0*/  UTCBAR [UR9], URZ ;  /* 0x000000ff090073e9 */ /* 0x0003e600080000ff */
[----:B------:R-:W-:Y:S01]  /*32d0*/  LOP3.LUT R11, R11, UR4, RZ, 0x3c, !PT ;  /* 0x000000040b0b7c12 */ /* 0x000fe2000f8e3cff */
[----:B------:R-:W-:Y:S07]  /*32e0*/  @P1 BRA `(.L_x_59) ;  /* 0xfffffff800dc1947 */ /* 0x000fee000383ffff */
[----:B------:R-:W2:Y:S01]  /*32f0*/  S2UR UR4, SR_CgaCtaId ;  /* 0x00000000000479c3 */ /* 0x000ea20000008800 */
[----:B------:R-:W-:Y:S01]  /*3300*/  ELECT P0, URZ, PT ;  /* 0x0000000000ff782f */ /* 0x000fe20003800000 */
[----:B------:R-:W-:Y:S01]  /*3310*/  IMAD.MOV.U32 R0, RZ, RZ, 0x1 ;  /* 0x00000001ff007424 */ /* 0x000fe200078e00ff */
[----:B------:R-:W-:Y:S01]  /*3320*/  UIADD3 UR6, UPT, UPT, UR6, 0xb0, URZ ;  /* 0x000000b006067890 */ /* 0x000fe2000fffe0ff */
[----:B------:R-:W-:Y:S01]  /*3330*/  SHF.L.U32 R3, R11, 0x1f, RZ ;  /* 0x0000001f0b037819 */ /* 0x000fe200000006ff */
[----:B------:R-:W-:-:S03]  /*3340*/  UMOV UR5, 0x40 ;  /* 0x0000004000057882 */ /* 0x000fc60000000000 */
[----:B------:R-:W-:Y:S01]  /*3350*/  UVIRTCOUNT.DEALLOC.SMPOOL 0x80 ;  /* 0x000000800000784c */ /* 0x000fe20000000000 */
[----:B--2---:R-:W-:Y:S02]  /*3360*/  ULEA UR4, UR4, UR5, 0x18 ;  /* 0x0000000504047291 */ /* 0x004fe4000f8ec0ff */
[----:B------:R-:W-:-:S07]  /*3370*/  ULEA UR5, UR18, UR6, 0x3 ;  /* 0x0000000612057291 */ /* 0x000fce000f8e18ff */
[----:B------:R2:W-:Y:S02]  /*3380*/  @P0 STS.U8 [UR4+0x1c], R0 ;  /* 0x00001c00ff000988 */ /* 0x0005e40008000004 */
[----:B------:R-:W3:Y:S02]  /*3390*/  SYNCS.PHASECHK.TRANS64.TRYWAIT P0, [UR5], R3 ;  /* 0x00000003ff0075a7 */ /* 0x000ee40008001105 */
[----:B--23--:R-:W-:Y:S05]  /*33a0*/  @!P0 BRA `(.L_x_60) ;  /* 0x0000005000788947 */ /* 0x00cfea0003800000 */
.L_x_126:
[----:B------:R-:W-:-:S04]  /*33b0*/  UIADD3 UR7, UPT, UPT, UR18, 0x1, URZ ;  /* 0x0000000112077890 */ /* 0x000fc8000fffe0ff */
[----:B------:R-:W-:-:S04]  /*33c0*/  UISETP.NE.AND UP0, UPT, UR7, 0x4, UPT ;  /* 0x000000040700788c */ /* 0x000fc8000bf05270 */
[----:B------:R-:W-:Y:S02]  /*33d0*/  USEL UR8, URZ, 0x1, UP0 ;  /* 0x00000001ff087887 */ /* 0x000fe40008000000 */
[----:B------:R-:W-:-:S04]  /*33e0*/  USEL UR7, UR7, URZ, UP0 ;  /* 0x000000ff07077287 */ /* 0x000fc80008000000 */
[----:B------:R-:W-:Y:S01]  /*33f0*/  ULEA UR5, UR7, UR6, 0x3 ;  /* 0x0000000607057291 */ /* 0x000fe2000f8e18ff */
[----:B------:R-:W-:-:S04]  /*3400*/  LOP3.LUT R2, R11, UR8, RZ, 0x3c, !PT ;  /* 0x000000080b027c12 */ /* 0x000fc8000f8e3cff */
[----:B--2---:R-:W-:-:S04]  /*3410*/  SHF.L.U32 R3, R2, 0x1f, RZ ;  /* 0x0000001f02037819 */ /* 0x004fc800000006ff */
[----:B------:R-:W2:Y:S02]  /*3420*/  SYNCS.PHASECHK.TRANS64.TRYWAIT P0, [UR5], R3 ;  /* 0x00000003ff0075a7 */ /* 0x000ea40008001105 */
[----:B--2---:R-:W-:Y:S05]  /*3430*/  @!P0 BRA `(.L_x_61) ;  /* 0x00000050006c8947 */ /* 0x004fea0003800000 */
.L_x_128:
        /* <DEDUP_REMOVED lines=9> */
.L_x_130:
[----:B------:R-:W-:-:S04]  /*34d0*/  UIADD3 UR7, UPT, UPT, UR7, 0x1, URZ ;  /* 0x0000000107077890 */ /* 0x000fc8000fffe0ff */
[----:B------:R-:W-:-:S04]  /*34e0*/  UISETP.NE.AND UP0, UPT, UR7, 0x4, UPT ;  /* 0x000000040700788c */ /* 0x000fc8000bf05270 */
[----:B------:R-:W-:Y:S02]  /*34f0*/  USEL UR5, URZ, 0x1, UP0 ;  /* 0x00000001ff057887 */ /* 0x000fe40008000000 */
[----:B------:R-:W-:-:S04]  /*3500*/  USEL UR7, UR7, URZ, UP0 ;  /* 0x000000ff07077287 */ /* 0x000fc80008000000 */
[----:B------:R-:W-:Y:S01]  /*3510*/  ULEA UR7, UR7, UR6, 0x3 ;  /* 0x0000000607077291 */ /* 0x000fe2000f8e18ff */
[----:B--2---:R-:W-:-:S04]  /*3520*/  LOP3.LUT R3, R2, UR5, RZ, 0x3c, !PT ;  /* 0x0000000502037c12 */ /* 0x004fc8000f8e3cff */
[----:B------:R-:W-:-:S04]  /*3530*/  SHF.L.U32 R3, R3, 0x1f, RZ ;  /* 0x0000001f03037819 */ /* 0x000fc800000006ff */
[----:B------:R-:W2:Y:S02]  /*3540*/  SYNCS.PHASECHK.TRANS64.TRYWAIT P0, [UR7], R3 ;  /* 0x00000003ff0075a7 */ /* 0x000ea40008001107 */
[----:B--2---:R-:W-:Y:S05]  /*3550*/  @!P0 BRA `(.L_x_63) ;  /* 0x0000005000548947 */ /* 0x004fea0003800000 */
.L_x_132:
[----:B------:R-:W-:Y:S01]  /*3560*/  NOP ;  /* 0x0000000000007918 */ /* 0x000fe20000000000 */
[----:B--2---:R-:W2:Y:S01]  /*3570*/  LDS R0, [UR4+0x14] ;  /* 0x00001404ff007984 */ /* 0x004ea20008000800 */
[----:B------:R-:W-:Y:S01]  /*3580*/  ULOP3.LUT UR6, UR19, 0xffff, URZ, 0xc0, !UPT ;  /* 0x0000ffff13067892 */ /* 0x000fe2000f8ec0ff */
[----:B------:R-:W-:Y:S01]  /*3590*/  UMOV UR8, 0xffff ;  /* 0x0000ffff00087882 */ /* 0x000fe20000000000 */
[----:B------:R-:W-:Y:S02]  /*35a0*/  UMOV UR5, 0x1 ;  /* 0x0000000100057882 */ /* 0x000fe40000000000 */
[----:B------:R-:W-:-:S04]  /*35b0*/  USHF.R.U32.HI UR6, URZ, 0x5, UR6 ;  /* 0x00000005ff067899 */ /* 0x000fc80008011606 */
[----:B------:R-:W-:Y:S02]  /*35c0*/  USHF.L.U32 UR8, UR8, UR6, URZ ;  /* 0x0000000608087299 */ /* 0x000fe400080006ff */
[----:B------:R-:W-:-:S04]  /*35d0*/  USHF.L.U32 UR5, UR5, UR6, URZ ;  /* 0x0000000605057299 */ /* 0x000fc800080006ff */
[----:B--2---:R-:W-:-:S04]  /*35e0*/  LOP3.LUT R0, R0, UR8, RZ, 0xc0, !PT ;  /* 0x0000000800007c12 */ /* 0x004fc8000f8ec0ff */
[----:B------:R-:W-:-:S13]  /*35f0*/  ISETP.NE.AND P0, PT, R0, UR8, PT ;  /* 0x0000000800007c0c */ /* 0x000fda000bf05270 */
[----:B------:R-:W-:Y:S05]  /*3600*/  @P0 BRA `(.L_x_64) ;  /* 0x0000000000580947 */ /* 0x000fea0003800000 */
[----:B------:R-:W2:Y:S02]  /*3610*/  LDS R0, [UR4+0x18] ;  /* 0x00001804ff007984 */ /* 0x000ea40008000800 */
[----:B--2---:R-:W-:-:S04]  /*3620*/  LOP3.LUT R0, R0, UR5, RZ, 0xc0, !PT ;  /* 0x0000000500007c12 */ /* 0x004fc8000f8ec0ff */
[----:B------:R-:W-:-:S13]  /*3630*/  ISETP.NE.AND P0, PT, R0, UR5, PT ;  /* 0x0000000500007c0c */ /* 0x000fda000bf05270 */
[----:B------:R-:W-:Y:S05]  /*3640*/  @P0 BRA `(.L_x_65) ;  /* 0x00000000003c0947 */ /* 0x000fea0003800000 */
[----:B------:R-:W2:Y:S01]  /*3650*/  S2R R2, SR_LANEID ;  /* 0x0000000000027919 */ /* 0x000ea20000000000 */
[----:B------:R-:W-:Y:S01]  /*3660*/  ULOP3.LUT UR8, URZ, UR8, URZ, 0x33, !UPT ;  /* 0x00000008ff087292 */ /* 0x000fe2000f8e33ff */
[----:B------:R-:W-:Y:S01]  /*3670*/  LOP3.LUT R4, RZ, UR5, RZ, 0x33, !PT ;  /* 0x00000005ff047c12 */ /* 0x000fe2000f8e33ff */
[----:B------:R-:W-:Y:S02]  /*3680*/  VOTEU.ANY UR7, UPT, PT ;  /* 0x0000000000077886 */ /* 0x000fe400038e0100 */
[----:B------:R-:W-:Y:S01]  /*3690*/  UFLO.U32 UR7, UR7 ;  /* 0x00000007000772bd */ /* 0x000fe200080e0000 */
[----:B------:R-:W3:Y:S01]  /*36a0*/  REDUX UR5, R4 ;  /* 0x00000000040573c4 */ /* 0x000ee20000000000 */
[----:B------:R-:W-:-:S06]  /*36b0*/  IMAD.U32 R0, RZ, RZ, UR8 ;  /* 0x00000008ff007e24 */ /* 0x000fcc000f8e00ff */
[----:B------:R1:W-:Y:S01]  /*36c0*/  UTCATOMSWS.AND URZ, UR8 ;  /* 0x0000000800ff79e3 */ /* 0x0003e20008000000 */
[----:B------:R-:W4:Y:S01]  /*36d0*/  REDUX UR6, R0 ;  /* 0x00000000000673c4 */ /* 0x000f220000000000 */
[----:B--2---:R-:W-:Y:S01]  /*36e0*/  ISETP.EQ.U32.AND P0, PT, R2, UR7, PT ;  /* 0x0000000702007c0c */ /* 0x004fe2000bf02070 */
[----:B---3--:R-:W-:Y:S01]  /*36f0*/  IMAD.U32 R2, RZ, RZ, UR5 ;  /* 0x00000005ff027e24 */ /* 0x008fe2000f8e00ff */
[----:B----4-:R-:W-:-:S11]  /*3700*/  MOV R3, UR6 ;  /* 0x0000000600037c02 */ /* 0x010fd60008000f00 */
[----:B------:R1:W-:Y:S04]  /*3710*/  @P0 ATOMS.AND RZ, [UR4+0x14], R3 ;  /* 0x00001403ffff098c */ /* 0x0003e8000a800004 */
[----:B------:R1:W-:Y:S01]  /*3720*/  @P0 ATOMS.AND RZ, [UR4+0x18], R2 ;  /* 0x00001802ffff098c */ /* 0x0003e2000a800004 */
[----:B------:R-:W-:Y:S05]  /*3730*/  BRA `(.L_x_66) ;  /* 0x0000000000147947 */ /* 0x000fea0003800000 */
.L_x_65:
[----:B------:R-:W-:Y:S02]  /*3740*/  MOV R2, 0x3760 ;  /* 0x0000376000027802 */ /* 0x000fe40000000f00 */
[----:B-1--45:R-:W-:Y:S05]  /*3750*/  CALL.REL.NOINC `($__internal_0_$__cuda_sm10x_tcgen05_guardrail_trap_col_being_dealloced_not_returned_by_alloc) ;  /* 0x0000005000b07944 */ /* 0x032fea0003c00000 */
[----:B------:R-:W-:Y:S05]  /*3760*/  BRA `(.L_x_66) ;  /* 0x0000000000087947 */ /* 0x000fea0003800000 */
.L_x_64:
[----:B------:R-:W-:Y:S02]  /*3770*/  MOV R2, 0x3790 ;  /* 0x0000379000027802 */ /* 0x000fe40000000f00 */
[----:B-1--45:R-:W-:Y:S05]  /*3780*/  CALL.REL.NOINC `($__internal_2_$__cuda_sm10x_tcgen05_guardrail_trap_unallocated_columns_being_dealloced) ;  /* 0x0000005000bc7944 */ /* 0x032fea0003c00000 */
.L_x_66:
[----:B------:R-:W-:Y:S01]  /*3790*/  NOP ;  /* 0x0000000000007918 */ /* 0x000fe20000000000 */
[----:B-1----:R-:W-:Y:S05]  /*37a0*/  EXIT ;  /* 0x000000000000794d */ /* 0x002fea0003800000 */
.L_x_48:
[----:B------:R-:W-:-:S09]  /*37b0*/  UISETP.NE.OR UP2, UPT, UR8, 0x3, !UP2 ;  /* 0x000000030800788c */ /* 0x000fd2000d745670 */
[----:B------:R-:W-:Y:S05]  /*37c0*/  BRA.U UP2, `(.L_x_67) ;  /* 0x0000000d02407547 */ /* 0x000fea000b800000 */
[----:B------:R-:W1:Y:S01]  /*37d0*/  LDC R0, c[0x0][0xb30] ;  /* 0x0002cc00ff007b82 */ /* 0x000e620000000800 */
[----:B------:R-:W2:Y:S01]  /*37e0*/  LDCU.64 UR8, c[0x0][0x888] ;  /* 0x00011100ff0877ac */ /* 0x000ea20008000a00 */
[----:B------:R-:W-:Y:S02]  /*37f0*/  HFMA2 R29, -RZ, RZ, 0, 0 ;  /* 0x00000000ff1d7431 */ /* 0x000fe400000001ff */
[----:B------:R-:W-:Y:S01]  /*3800*/  IMAD.MOV.U32 R31, RZ, RZ, 0x1 ;  /* 0x00000001ff1f7424 */ /* 0x000fe200078e00ff */
[----:B------:R-:W-:Y:S01]  /*3810*/  MOV R23, 0x2000 ;  /* 0x0000200000177802 */ /* 0x000fe20000000f00 */
[----:B------:R-:W4:Y:S01]  /*3820*/  LDCU.64 UR4, c[0x0][0x890] ;  /* 0x00011200ff0477ac */ /* 0x000f220008000a00 */
[----:B------:R-:W-:Y:S01]  /*3830*/  IMAD.MOV.U32 R30, RZ, RZ, RZ ;  /* 0x000000ffff1e7224 */ /* 0x000fe200078e00ff */
[----:B------:R-:W3:Y:S01]  /*3840*/  LDC R19, c[0x0][0x370] ;  /* 0x0000dc00ff137b82 */ /* 0x000ee20000000800 */
[----:B------:R-:W-:Y:S01]  /*3850*/  UMOV UR7, 0x400 ;  /* 0x0000040000077882 */ /* 0x000fe20000000000 */
[----:B------:R-:W-:-:S02]  /*3860*/  UPLOP3.LUT UP1, UPT, UPT, UPT, UPT, 0x40, 0x4 ;  /* 0x000000000004789c */ /* 0x000fc40003f2e870 */
[----:B------:R-:W-:-:S04]  /*3870*/  ULEA UR7, UR37, UR7, 0x18 ;  /* 0x0000000725077291 */ /* 0x000fc8000f8ec0ff */
[----:B------:R-:W3:Y:S01]  /*3880*/  LDC R2, c[0x0][0xb0c] ;  /* 0x0002c300ff027b82 */ /* 0x000ee20000000800 */
[----:B------:R-:W-:Y:S02]  /*3890*/  UIADD3 UR13, UPT, UPT, UR7, 0x48, URZ ;  /* 0x00000048070d7890 */ /* 0x000fe4000fffe0ff */
[----:B--2---:R-:W-:Y:S02]  /*38a0*/  UISETP.NE.U32.AND UP2, UPT, UR8, URZ, UPT ;  /* 0x000000ff0800728c */ /* 0x004fe4000bf45070 */
[----:B------:R-:W-:Y:S02]  /*38b0*/  UIADD3 UR17, UPT, UPT, UR7, 0x40, URZ ;  /* 0x0000004007117890 */ /* 0x000fe4000fffe0ff */
[----:B----4-:R-:W-:Y:S01]  /*38c0*/  UISETP.NE.U32.AND UP3, UPT, UR4, URZ, UPT ;  /* 0x000000ff0400728c */ /* 0x010fe2000bf65070 */
[----:B------:R-:W2:Y:S01]  /*38d0*/  LDC R18, c[0x0][0xb20] ;  /* 0x0002c800ff127b82 */ /* 0x000ea20000000800 */
[----:B-1----:R-:W-:Y:S01]  /*38e0*/  ISETP.NE.AND P1, PT, R0, 0x1, PT ;  /* 0x000000010000780c */ /* 0x002fe20003f25270 */
[----:B------:R-:W-:-:S02]  /*38f0*/  UISETP.NE.AND.EX UP2, UPT, UR9, URZ, UPT, UP2 ;  /* 0x000000ff0900728c */ /* 0x000fc4000bf45320 */
[----:B------:R-:W-:Y:S02]  /*3900*/  UPRMT UR13, UR37, 0x654, UR13 ;  /* 0x00000654250d7896 */ /* 0x000fe4000800000d */
[----:B------:R-:W-:Y:S02]  /*3910*/  UISETP.NE.AND.EX UP3, UPT, UR5, URZ, UPT, UP3 ;  /* 0x000000ff0500728c */ /* 0x000fe4000bf65330 */
[----:B------:R-:W1:Y:S08]  /*3920*/  LDC.64 R32, c[0x0][0x348] ;  /* 0x0000d200ff207b82 */ /* 0x000e700000000a00 */
[----:B------:R-:W4:Y:S08]  /*3930*/  LDC.64 R16, c[0x0][0xb10] ;  /* 0x0002c400ff107b82 */ /* 0x000f300000000a00 */
[----:B------:R-:W1:Y:S08]  /*3940*/  LDC.64 R6, c[0x0][0xb18] ;  /* 0x0002c600ff067b82 */ /* 0x000e700000000a00 */
[----:B------:R-:W1:Y:S08]  /*3950*/  LDC.64 R4, c[0x0][0xb28] ;  /* 0x0002ca00ff047b82 */ /* 0x000e700000000a00 */
[----:B--23--:R-:W1:Y:S02]  /*3960*/  LDC R22, c[0x0][0x374] ;  /* 0x0000dd00ff167b82 */ /* 0x00ce640000000800 */
.L_x_76:
[C---:B------:R-:W-:Y:S02]  /*3970*/  LEA R0, R30.reuse, UR7, 0x3 ;  /* 0x000000071e007c11 */ /* 0x040fe4000f8e18ff */
[----:B------:R-:W-:Y:S02]  /*3980*/  SHF.L.U32 R3, R29, 0x1f, RZ ;  /* 0x0000001f1d037819 */ /* 0x000fe400000006ff */
[----:B------:R-:W-:Y:S02]  /*3990*/  LEA R24, R30, UR7, 0x4 ;  /* 0x000000071e187c11 */ /* 0x000fe4000f8e20ff */
[----:B--2---:R-:W2:Y:S02]  /*39a0*/  SYNCS.PHASECHK.TRANS64.TRYWAIT P0, [R0+URZ+0x70], R3 ;  /* 0x00007003000075a7 */ /* 0x004ea400080011ff */
[----:B--2---:R-:W-:Y:S05]  /*39b0*/  @!P0 BRA `(.L_x_68) ;  /* 0x0000004c00548947 */ /* 0x004fea0003800000 */
.L_x_133:
[----:B------:R-:W-:Y:S01]  /*39c0*/  ISETP.GE.AND P0, PT, R72, 0x1, PT ;  /* 0x000000014800780c */ /* 0x000fe20003f06270 */
[----:B------:R-:W3:Y:S01]  /*39d0*/  LDS.128 R24, [R24+0x100] ;  /* 0x0001000018187984 */ /* 0x000ee20000000c00 */
[----:B--2---:R-:W-:Y:S01]  /*39e0*/  VIADD R0, R0, 0x80 ;  /* 0x0000008000007836 */ /* 0x004fe20000000000 */
[----:B------:R-:W-:Y:S01]  /*39f0*/  @!PT LDS RZ, [RZ] ;  /* 0x00000000fffff984 */ /* 0x000fe20000000800 */
[----:B------:R-:W-:Y:S01]  /*3a00*/  @!PT LDS RZ, [RZ] ;  /* 0x00000000fffff984 */ /* 0x000fe20000000800 */
[----:B------:R-:W-:Y:S01]  /*3a10*/  @!PT LDS RZ, [RZ] ;  /* 0x00000000fffff984 */ /* 0x000fe20000000800 */
[----:B------:R-:W-:Y:S01]  /*3a20*/  @!PT LDS RZ, [RZ] ;  /* 0x00000000fffff984 */ /* 0x000fe20000000800 */
[----:B------:R2:W-:Y:S06]  /*3a30*/  MEMBAR.ALL.CTA ;  /* 0x0000000000007992 */ /* 0x0005ec0000008000 */
[----:B--2---:R-:W2:Y:S01]  /*3a40*/  FENCE.VIEW.ASYNC.S ;  /* 0x00000000000073c6 */ /* 0x004ea20000000000 */
[----:B------:R-:W-:Y:S04]  /*3a50*/  PRMT R0, RZ, 0x654, R0 ;  /* 0x00000654ff007816 */ /* 0x000fe80000000000 */
[----:B--2---:R2:W-:Y:S01]  /*3a60*/  SYNCS.ARRIVE.TRANS64.RED.A1T0 RZ, [R0+URZ], RZ ;  /* 0x000000ff00ff79a7 */ /* 0x0045e200081004ff */
[----:B---3--:R-:W-:Y:S11]  /*3a70*/  LOP3.LUT P3, RZ, R26, 0x1, RZ, 0xc0, !PT ;  /* 0x000000011aff7812 */ /* 0x008ff6000786c0ff */
[----:B------:R-:W-:Y:S02]  /*3a80*/  @!UPT UIADD3 URZ, UPT, UPT, URZ, URZ, URZ ;  /* 0x000000fffffff290 */ /* 0x000fe4000fffe0ff */
[----:B------:R-:W-:Y:S02]  /*3a90*/  @P3 MOV R13, R24 ;  /* 0x00000018000d3202 */ /* 0x000fe40000000f00 */
[----:B------:R-:W-:Y:S01]  /*3aa0*/  @P3 LOP3.LUT R8, R25, 0xffff, RZ, 0xc0, !PT ;  /* 0x0000ffff19083812 */ /* 0x000fe200078ec0ff */
[----:B--2---:R-:W-:Y:S06]  /*3ab0*/  @!P0 BRA `(.L_x_69) ;  /* 0x0000000000a48947 */ /* 0x004fec0003800000 */
[----:B-1----:R-:W-:Y:S01]  /*3ac0*/  IMAD.HI.U32 R35, R22, R7, RZ ;  /* 0x0000000716237227 */ /* 0x002fe200078e00ff */
[----:B------:R-:W-:Y:S02]  /*3ad0*/  ISETP.NE.AND P0, PT, R6, 0x1, PT ;  /* 0x000000010600780c */ /* 0x000fe40003f05270 */
[----:B------:R-:W-:Y:S01]  /*3ae0*/  ISETP.NE.AND P2, PT, R72, 0x1, PT ;  /* 0x000000014800780c */ /* 0x000fe20003f45270 */
[----:B----4-:R-:W-:Y:S01]  /*3af0*/  IMAD.HI.U32 R34, R19, R16, RZ ;  /* 0x0000001013227227 */ /* 0x010fe200078e00ff */
[----:B------:R-:W-:Y:S02]  /*3b00*/  SHF.R.U32.HI R35, RZ, R18, R35 ;  /* 0x00000012ff237219 */ /* 0x000fe40000011623 */
[----:B------:R-:W-:Y:S01]  /*3b10*/  ISETP.NE.AND P4, PT, R2, 0x1, PT ;  /* 0x000000010200780c */ /* 0x000fe20003f85270 */
[----:B------:R-:W-:Y:S01]  /*3b20*/  IMAD.HI.U32 R36, R13, R16, RZ ;  /* 0x000000100d247227 */ /* 0x000fe200078e00ff */
[----:B------:R-:W-:Y:S02]  /*3b30*/  SHF.R.U32.HI R34, RZ, R17, R34 ;  /* 0x00000011ff227219 */ /* 0x000fe40000011622 */
[----:B------:R-:W-:Y:S01]  /*3b40*/  SEL R3, R22, R35, !P0 ;  /* 0x0000002316037207 */ /* 0x000fe20004000000 */
[C---:B------:R-:W-:Y:S01]  /*3b50*/  IMAD.HI.U32 R35, R8.reuse, R7, RZ ;  /* 0x0000000708237227 */ /* 0x040fe200078e00ff */
[----:B------:R-:W-:Y:S02]  /*3b60*/  SEL R11, R19, R34, !P4 ;  /* 0x00000022130b7207 */ /* 0x000fe40006000000 */
[----:B------:R-:W-:Y:S01]  /*3b70*/  SHF.R.U32.HI R36, RZ, R17, R36 ;  /* 0x00000011ff247219 */ /* 0x000fe20000011624 */
[----:B------:R-:W-:Y:S01]  /*3b80*/  IMAD.HI.U32 R38, R3, R4, RZ ;  /* 0x0000000403267227 */ /* 0x000fe200078e00ff */
[----:B------:R-:W-:Y:S03]  /*3b90*/  SHF.R.U32.HI R35, RZ, R18, R35 ;  /* 0x00000012ff237219 */ /* 0x000fe60000011623 */
[----:B------:R-:W-:Y:S01]  /*3ba0*/  IMAD.HI.U32 R34, R11, R4, RZ ;  /* 0x000000040b227227 */ /* 0x000fe200078e00ff */
[----:B------:R-:W-:Y:S02]  /*3bb0*/  @P2 SHF.R.U32.HI R3, RZ, R5, R38 ;  /* 0x00000005ff032219 */ /* 0x000fe40000011626 */
[----:B------:R-:W-:Y:S02]  /*3bc0*/  SEL R9, R8, R35, !P0 ;  /* 0x0000002308097207 */ /* 0x000fe40004000000 */
[----:B------:R-:W-:Y:S01]  /*3bd0*/  @P2 SHF.R.U32.HI R11, RZ, R5, R34 ;  /* 0x00000005ff0b2219 */ /* 0x000fe20000011622 */
[C---:B------:R-:W-:Y:S01]  /*3be0*/  IMAD R10, R72.reuse, R3, RZ ;  /* 0x00000003480a7224 */ /* 0x040fe200078e02ff */
[----:B------:R-:W-:Y:S01]  /*3bf0*/  SEL R3, R13, R36, !P4 ;  /* 0x000000240d037207 */ /* 0x000fe20006000000 */
[C---:B------:R-:W-:Y:S03]  /*3c00*/  IMAD.HI.U32 R14, R9.reuse, R4, RZ ;  /* 0x00000004090e7227 */ /* 0x040fe600078e00ff */
[----:B------:R-:W-:Y:S01]  /*3c10*/  ISETP.GE.AND P0, PT, R9, R10, PT ;  /* 0x0000000a0900720c */ /* 0x000fe20003f06270 */
[C---:B------:R-:W-:Y:S01]  /*3c20*/  IMAD R12, R72.reuse, R11, RZ ;  /* 0x0000000b480c7224 */ /* 0x040fe200078e02ff */
[-C--:B------:R-:W-:Y:S04]  /*3c30*/  SHF.R.U32.HI R14, RZ, R5.reuse, R14 ;  /* 0x00000005ff0e7219 */ /* 0x080fe8000001160e */
[----:B------:R-:W-:Y:S02]  /*3c40*/  ISETP.GE.OR P0, PT, R3, R12, P0 ;  /* 0x0000000c0300720c */ /* 0x000fe40000706670 */
[----:B------:R-:W-:Y:S05]  /*3c50*/  SEL R15, R9, R14, !P2 ;  /* 0x0000000e090f7207 */ /* 0x000fea0005000000 */
[----:B------:R-:W-:Y:S04]  /*3c60*/  IMAD.MOV R14, RZ, RZ, -R15 ;  /* 0x000000ffff0e7224 */ /* 0x000fe800078e0a0f */
[----:B------:R-:W-:Y:S02]  /*3c70*/  IMAD R14, R72, R14, R9 ;  /* 0x0000000e480e7224 */ /* 0x000fe400078e0209 */
[C---:B------:R-:W-:Y:S05]  /*3c80*/  @!P0 IMAD.HI.U32 R10, R3.reuse, R4, RZ ;  /* 0x00000004030a8227 */ /* 0x040fea00078e00ff */
[----:B------:R-:W-:Y:S04]  /*3c90*/  @!P0 SHF.R.U32.HI R10, RZ, R5, R10 ;  /* 0x00000005ff0a8219 */ /* 0x000fe8000001160a */
[----:B------:R-:W-:Y:S01]  /*3ca0*/  @!P0 SEL R0, R3, R10, !P2 ;  /* 0x0000000a03008207 */ /* 0x000fe20005000000 */
[----:B------:R-:W-:Y:S03]  /*3cb0*/  IMAD.MOV R10, RZ, RZ, -R3 ;  /* 0x000000ffff0a7224 */ /* 0x000fe600078e0a03 */
[----:B------:R-:W-:Y:S01]  /*3cc0*/  @!P0 IADD3 R15, PT, PT, R15, -R0, RZ ;  /* 0x800000000f0f8210 */ /* 0x000fe20007ffe0ff */
[----:B------:R-:W-:Y:S01]  /*3cd0*/  @!P0 IMAD R0, R11, R14, R0 ;  /* 0x0000000e0b008224 */ /* 0x000fe200078e0200 */
[----:B------:R-:W-:Y:S01]  /*3ce0*/  IADD3 R11, PT, PT, -R9, RZ, RZ ;  /* 0x000000ff090b7210 */ /* 0x000fe20007ffe1ff */
[----:B------:R-:W-:Y:S02]  /*3cf0*/  IMAD R13, R2, R10, R13 ;  /* 0x0000000a020d7224 */ /* 0x000fe400078e020d */
[----:B------:R-:W-:Y:S02]  /*3d00*/  @!P0 IMAD R9, R15, R72, R3 ;  /* 0x000000480f098224 */ /* 0x000fe400078e0203 */
[----:B------:R-:W-:Y:S02]  /*3d10*/  @!P0 IMAD.MOV.U32 R3, RZ, RZ, R0 ;  /* 0x000000ffff038224 */ /* 0x000fe400078e0000 */
[----:B------:R-:W-:Y:S02]  /*3d20*/  IMAD R8, R6, R11, R8 ;  /* 0x0000000b06087224 */ /* 0x000fe400078e0208 */
[----:B------:R-:W-:Y:S02]  /*3d30*/  IMAD R13, R3, R2, R13 ;  /* 0x00000002030d7224 */ /* 0x000fe400078e020d */
[----:B------:R-:W-:Y:S02]  /*3d40*/  IMAD R8, R9, R6, R8 ;  /* 0x0000000609087224 */ /* 0x000fe400078e0208 */
.L_x_69:
[----:B------:R-:W-:Y:S05]  /*3d50*/  BRA.U UP1, `(.L_x_70) ;  /* 0x0000000101107547 */ /* 0x000fea000b800000 */
[----:B------:R-:W-:Y:S04]  /*3d60*/  MOV R0, UR6 ;  /* 0x0000000600007c02 */ /* 0x000fe80008000f00 */
[----:B------:R-:W-:Y:S04]  /*3d70*/  SHF.L.U32 R3, R0, 0x1f, RZ ;  /* 0x0000001f00037819 */ /* 0x000fe800000006ff */
[----:B------:R-:W2:Y:S02]  /*3d80*/  SYNCS.PHASECHK.TRANS64.TRYWAIT P0, [UR7+0x68], R3 ;  /* 0x00006803ff0075a7 */ /* 0x000ea40008001107 */
[----:B--2---:R-:W-:Y:S05]  /*3d90*/  @!P0 BRA `(.L_x_71) ;  /* 0x0000004800708947 */ /* 0x004fea0003800000 */
.L_x_70:
[----:B------:R-:W-:Y:S02]  /*3da0*/  R2UR UR19, R21 ;  /* 0x00000000151372ca */ /* 0x000fe400000e0000 */
[----:B------:R-:W-:Y:S02]  /*3db0*/  R2UR UR18, R20 ;  /* 0x00000000141272ca */ /* 0x000fe400000e0000 */
[----:B------:R-:W-:Y:S02]  /*3dc0*/  ISETP.NE.U32.AND P2, PT, RZ, UR4, PT ;  /* 0x00000004ff007c0c */ /* 0x000fe4000bf45070 */
[----:B------:R-:W-:Y:S02]  /*3dd0*/  SHF.L.U32 R12, R31, 0x1f, RZ ;  /* 0x0000001f1f0c7819 */ /* 0x000fe400000006ff */
[----:B------:R-:W-:Y:S05]  /*3de0*/  ISETP.NE.AND.EX P2, PT, RZ, UR5, PT, P2 ;  /* 0x00000005ff007c0c */ /* 0x000fea000bf45320 */
[----:B------:R-:W-:Y:S02]  /*3df0*/  USHF.L.U32 UR19, UR19, 0x7, URZ ;  /* 0x0000000713137899 */ /* 0x000fe400080006ff */
[----:B------:R-:W-:Y:S01]  /*3e00*/  USHF.L.U32 UR18, UR18, 0x7, URZ ;  /* 0x0000000712127899 */ /* 0x000fe200080006ff */
[----:B------:R-:W-:Y:S11]  /*3e10*/  BRA.U !UP3, `(.L_x_72) ;  /* 0x000000010b347547 */ /* 0x000ff6000b800000 */
[----:B------:R-:W-:Y:S01]  /*3e20*/  UPLOP3.LUT UP0, UPT, UPT, UPT, UP2, 0x80, 0x8 ;  /* 0x000000000008789c */ /* 0x000fe20003f0f020 */
[----:B--2---:R-:W-:Y:S02]  /*3e30*/  HFMA2 R0, -RZ, RZ, 0, 5.9604644775390625e-08 ;  /* 0x00000001ff007431 */ /* 0x004fe400000001ff */
[----:B------:R-:W-:Y:S03]  /*3e40*/  IMAD.MOV.U32 R171, RZ, RZ, 0x1 ;  /* 0x00000001ffab7424 */ /* 0x000fe600078e00ff */
[----:B------:R-:W-:Y:S05]  /*3e50*/  PLOP3.LUT P0, PT, PT, PT, UP0, 0x80, 0x8 ;  /* 0x000000000008781c */ /* 0x000fea0003f0f008 */
[----:B------:R-:W2:Y:S01]  /*3e60*/  @UP0 LDCU.64 UR10, c[0x0][0x888] ;  /* 0x00011100ff0a07ac */ /* 0x000ea20008000a00 */
[----:B------:R-:W-:Y:S07]  /*3e70*/  @UP0 UIMAD UR8, UR36, UR4, URZ ;  /* 0x00000004240802a4 */ /* 0x000fee000f8e02ff */
[----:B------:R-:W-:Y:S01]  /*3e80*/  @!P0 PRMT R171, R0, 0x7610, R171 ;  /* 0x0000761000ab8816 */ /* 0x000fe200000000ab */
[----:B--2---:R-:W-:Y:S03]  /*3e90*/  @UP0 UIMAD.WIDE UR10, UR8, 0x4, UR10 ;  /* 0x00000004080a08a5 */ /* 0x004fe6000f8e020a */
[----:B------:R-:W2:Y:S03]  /*3ea0*/  @!UP0 LDCU UR8, c[0x0][0x880] ;  /* 0x00011000ff0887ac */ /* 0x000ea60008000800 */
[----:B------:R-:W-:Y:S01]  /*3eb0*/  IMAD.U32 R10, RZ, RZ, UR10 ;  /* 0x0000000aff0a7e24 */ /* 0x000fe2000f8e00ff */
[----:B------:R-:W-:Y:S05]  /*3ec0*/  MOV R11, UR11 ;  /* 0x0000000b000b7c02 */ /* 0x000fea0008000f00 */
[----:B-----5:R3:W5:Y:S02]  /*3ed0*/  @P0 LDG.E R81, desc[UR46][R10.64] ;  /* 0x0000002e0a510981 */ /* 0x020764000c1e1900 */
[----:B--23--:R-:W-:Y:S07]  /*3ee0*/  @!P0 IMAD.U32 R81, RZ, RZ, UR8 ;  /* 0x00000008ff518e24 */ /* 0x00cfee000f8e00ff */
.L_x_72:
[----:B-----5:R-:W-:Y:S01]  /*3ef0*/  @!P2 FSETP.EQ.AND P0, PT, R81, RZ, PT ;  /* 0x000000ff5100a20b */ /* 0x020fe20003f02000 */
[----:B------:R-:W-:Y:S01]  /*3f00*/  @!UPT UIADD3 URZ, UPT, UPT, URZ, URZ, URZ ;  /* 0x000000fffffff290 */ /* 0x000fe2000fffe0ff */
[----:B------:R-:W-:Y:S11]  /*3f10*/  @!P2 BRA `(.L_x_73) ;  /* 0x000000000014a947 */ /* 0x000ff60003800000 */
[----:B------:R-:W-:Y:S02]  /*3f20*/  LOP3.LUT P2, RZ, R171, 0xff, RZ, 0xc0, !PT ;  /* 0x000000ffabff7812 */ /* 0x000fe4000784c0ff */
[----:B------:R-:W-:Y:S04]  /*3f30*/  PLOP3.LUT P0, PT, PT, PT, UP0, 0x80, 0x8 ;  /* 0x000000000008781c */ /* 0x000fe80003f0f008 */
[----:B------:R-:W-:Y:S07]  /*3f40*/  PLOP3.LUT P0, PT, P0, PT, PT, 0x8, 0x80 ;  /* 0x000000000080781c */ /* 0x000fee000070e170 */
[----:B------:R-:W-:Y:S11]  /*3f50*/  @P2 FSETP.EQ.AND P0, PT, R81, RZ, PT ;  /* 0x000000ff5100220b */ /* 0x000ff60003f02000 */
[----:B------:R-:W-:Y:S02]  /*3f60*/  @!UPT UIADD3 URZ, UPT, UPT, URZ, URZ, URZ ;  /* 0x000000fffffff290 */ /* 0x000fe4000fffe0ff */
.L_x_73:
[----:B------:R-:W3:Y:S01]  /*3f70*/  SYNCS.PHASECHK.TRANS64.TRYWAIT P2, [UR7+0x50], R12 ;  /* 0x0000500cff0075a7 */ /* 0x000ee20008041107 */
[----:B------:R-:W-:Y:S04]  /*3f80*/  ELECT P4, URZ, PT ;  /* 0x0000000000ff782f */ /* 0x000fe80003880000 */
[----:B------:R-:W-:Y:S11]  /*3f90*/  PLOP3.LUT P4, PT, P0, P4, PT, 0xf2, 0x2f ;  /* 0x00000000002f781c */ /* 0x000ff60000789e72 */
[----:B------:R-:W-:Y:S02]  /*3fa0*/  @!UPT UIADD3 URZ, UPT, UPT, URZ, URZ, URZ ;  /* 0x000000fffffff290 */ /* 0x000fe4000fffe0ff */
[----:B-1----:R-:W-:Y:S05]  /*3fb0*/  @!P4 IADD3 R21, P0, PT, R32, 0x580, RZ ;  /* 0x000005802015c810 */ /* 0x002fea0007f1e0ff */
[----:B------:R-:W-:Y:S01]  /*3fc0*/  @!P4 IMAD.X R20, RZ, RZ, R33, P0 ;  /* 0x000000ffff14c224 */ /* 0x000fe200000e0621 */
[----:B---3--:R-:W-:Y:S07]  /*3fd0*/  @!P2 BRA `(.L_x_74) ;  /* 0x0000004400f8a947 */ /* 0x008fee0003800000 */
.L_x_136:
[----:B------:R-:W3:Y:S01]  /*3fe0*/  LDC.64 R14, c[0x0][0xb10] ;  /* 0x0002c400ff0e7b82 */ /* 0x000ee20000000a00 */
[----:B------:R-:W-:Y:S01]  /*3ff0*/  @!P4 R2UR UR8, R20 ;  /* 0x000000001408c2ca */ /* 0x000fe200000e0000 */
[----:B------:R-:W-:Y:S01]  /*4000*/  VOTEU.ALL UP1, P4 ;  /* 0x0000000000ff7886 */ /* 0x000fe20002020000 */
[----:B------:R-:W-:Y:S01]  /*4010*/  @!P4 R2UR UR9, R21 ;  /* 0x000000001509c2ca */ /* 0x000fe200000e0000 */
[----:B------:R-:W-:Y:S01]  /*4020*/  UMOV UR10, 0x0 ;  /* 0x00000000000a7882 */ /* 0x000fe20000000000 */
[----:B------:R-:W-:Y:S03]  /*4030*/  UMOV UR11, 0x10000000 ;  /* 0x10000000000b7882 */ /* 0x000fe60000000000 */
[----:B------:R-:W5:Y:S01]  /*4040*/  LDC.64 R10, c[0x0][0xb18] ;  /* 0x0002c600ff0a7b82 */ /* 0x000f620000000a00 */
[----:B------:R-:W-:Y:S01]  /*4050*/  @!UP1 UIADD3 UR16, UPT, UPT, UR7, 0x200, URZ ;  /* 0x0000020007109890 */ /* 0x000fe2000fffe0ff */
[----:B------:R-:W-:Y:S01]  /*4060*/  @P3 SHF.R.U32.HI R28, RZ, 0x10, R25 ;  /* 0x00000010ff1c3819 */ /* 0x000fe20000011619 */
[----:B------:R-:W-:Y:S01]  /*4070*/  VOTEU.ALL UP1, P4 ;  /* 0x0000000000ff7886 */ /* 0x000fe20002020000 */
[----:B------:R-:W-:Y:S01]  /*4080*/  UMOV UR20, UR36 ;  /* 0x0000002400147c82 */ /* 0x000fe20008000000 */
[----:B------:R-:W-:Y:S03]  /*4090*/  VIADD R30, R30, 0x1 ;  /* 0x000000011e1e7836 */ /* 0x000fe60000000000 */
[----:B--2---:R-:W2:Y:S01]  /*40a0*/  @!P1 LDC R0, c[0x0][0xb20] ;  /* 0x0002c800ff009b82 */ /* 0x004ea20000000800 */
[----:B------:R-:W-:Y:S01]  /*40b0*/  IMAD.U32 R21, RZ, RZ, UR8 ;  /* 0x00000008ff157e24 */ /* 0x000fe2000f8e00ff */
[----:B------:R-:W-:Y:S06]  /*40c0*/  UPRMT UR8, UR37, 0x654, UR17 ;  /* 0x0000065425087896 */ /* 0x000fec0008000011 */
[----:B-1----:R-:W1:Y:S01]  /*40d0*/  @!P1 LDC R3, c[0x0][0xb0c] ;  /* 0x0002c300ff039b82 */ /* 0x002e620000000800 */
[----:B------:R-:W-:Y:S01]  /*40e0*/  IMAD.U32 R20, RZ, RZ, UR9 ;  /* 0x00000009ff147e24 */ /* 0x000fe2000f8e00ff */
[----:B------:R-:W-:Y:S04]  /*40f0*/  @!P4 R2UR UR15, R21 ;  /* 0x00000000150fc2ca */ /* 0x000fe800000e0000 */
[----:B------:R-:W-:Y:S01]  /*4100*/  @!P4 R2UR UR14, R20 ;  /* 0x00000000140ec2ca */ /* 0x000fe200000e0000 */
[----:B------:R-:W-:Y:S11]  /*4110*/  @!P4 IMAD.MOV.U32 R20, RZ, RZ, 0x2000 ;  /* 0x00002000ff14c424 */ /* 0x000ff600078e00ff */
[----:B------:R-:W-:Y:S01]  /*4120*/  @!UPT UIADD3 URZ, UPT, UPT, URZ, URZ, URZ ;  /* 0x000000fffffff290 */ /* 0x000fe2000fffe0ff */
[----:B------:R1:W-:Y:S01]  /*4130*/  @!UP1 UTMALDG.3D [UR16], [UR14], desc[UR10] ;  /* 0x00000a100e0095b4 */ /* 0x0003e20008011000 */
[----:B------:R1:W-:Y:S02]  /*4140*/  @!P4 SYNCS.ARRIVE.TRANS64.RED.A0TR RZ, [UR7+0x40], R20 ;  /* 0x00004014ffffc9a7 */ /* 0x0003e40008300407 */
[----:B-1----:R-:W-:Y:S01]  /*4150*/  @!P1 ISETP.NE.AND P2, PT, R3, 0x1, PT ;  /* 0x000000010300980c */ /* 0x002fe20003f45270 */
[C---:B---3--:R-:W-:Y:S01]  /*4160*/  @!P1 IMAD.HI.U32 R14, R13.reuse, R14, RZ ;  /* 0x0000000e0d0e9227 */ /* 0x048fe200078e00ff */
[----:B-----5:R-:W-:Y:S03]  /*4170*/  @!P1 ISETP.NE.AND P0, PT, R10, 0x1, PT ;  /* 0x000000010a00980c */ /* 0x020fe60003f05270 */
[C---:B------:R-:W-:Y:S01]  /*4180*/  @!P1 IMAD.HI.U32 R11, R8.reuse, R11, RZ ;  /* 0x0000000b080b9227 */ /* 0x040fe200078e00ff */
[----:B------:R-:W-:Y:S04]  /*4190*/  @!P1 SHF.R.U32.HI R14, RZ, R15, R14 ;  /* 0x0000000fff0e9219 */ /* 0x000fe8000001160e */
[----:B--2---:R-:W-:Y:S01]  /*41a0*/  @!P1 SHF.R.U32.HI R9, RZ, R0, R11 ;  /* 0x00000000ff099219 */ /* 0x004fe2000001160b */
[----:B------:R-:W-:Y:S01]  /*41b0*/  SYNCS.ARRIVE.TRANS64.RED.A1T0 RZ, [UR8], RZ ;  /* 0x000000ffffff79a7 */ /* 0x000fe20008100408 */
[----:B------:R-:W-:Y:S02]  /*41c0*/  @!P1 SEL R14, R13, R14, !P2 ;  /* 0x0000000e0d0e9207 */ /* 0x000fe40005000000 */
[----:B------:R-:W-:Y:S01]  /*41d0*/  @!P1 SEL R9, R8, R9, !P0 ;  /* 0x0000000908099207 */ /* 0x000fe20004000000 */
[----:B------:R-:W1:Y:S04]  /*41e0*/  SYNCS.PHASECHK.TRANS64.TRYWAIT P5, [UR7+0x58], R12 ;  /* 0x0000580cff0075a7 */ /* 0x000e6800080a1107 */
[----:B------:R-:W-:Y:S02]  /*41f0*/  @!P1 IMAD.IADD R0, R9, 0x1, -R14 ;  /* 0x0000000109009824 */ /* 0x000fe400078e0a0e */
[----:B------:R-:W-:Y:S02]  /*4200*/  @!P1 IMAD.IADD R9, R14, 0x1, -R9 ;  /* 0x000000010e099824 */ /* 0x000fe400078e0a09 */
[----:B------:R-:W-:Y:S02]  /*4210*/  @!P1 IMAD R13, R0, R3, R13 ;  /* 0x00000003000d9224 */ /* 0x000fe400078e020d */
[----:B------:R-:W-:Y:S01]  /*4220*/  @!P1 IMAD R8, R9, R10, R8 ;  /* 0x0000000a09089224 */ /* 0x000fe200078e0208 */
[----:B-1----:R-:W-:Y:S06]  /*4230*/  @!P5 BRA `(.L_x_75) ;  /* 0x000000440078d947 */ /* 0x002fec0003800000 */
.L_x_138:
[----:B-1----:R-:W-:Y:S01]  /*4240*/  @!P4 IADD3 R3, P0, PT, R32, 0x580, RZ ;  /* 0x000005802003c810 */ /* 0x002fe20007f1e0ff */
[----:B------:R-:W-:Y:S01]  /*4250*/  VOTEU.ALL UP1, P4 ;  /* 0x0000000000ff7886 */ /* 0x000fe20002020000 */
[----:B------:R-:W-:Y:S01]  /*4260*/  UMOV UR20, 0x0 ;  /* 0x0000000000147882 */ /* 0x000fe20000000000 */
[----:B------:R-:W-:Y:S01]  /*4270*/  UMOV UR21, 0x10000000 ;  /* 0x1000000000157882 */ /* 0x000fe20000000000 */
[----:B------:R-:W-:Y:S01]  /*4280*/  @!P4 R2UR UR9, R3 ;  /* 0x000000000309c2ca */ /* 0x000fe200000e0000 */
[----:B------:R-:W-:Y:S01]  /*4290*/  @!P4 IMAD.X R0, RZ, RZ, R33, P0 ;  /* 0x000000ffff00c224 */ /* 0x000fe200000e0621 */
[----:B------:R-:W-:Y:S01]  /*42a0*/  @!UP1 UIADD3 UR10, UPT, UPT, UR18, 0x40, URZ ;  /* 0x00000040120a9890 */ /* 0x000fe2000fffe0ff */
[----:B------:R-:W-:Y:S01]  /*42b0*/  ISETP.NE.AND P0, PT, R30, 0x2, PT ;  /* 0x000000021e00780c */ /* 0x000fe20003f05270 */
[----:B------:R-:W-:Y:S01]  /*42c0*/  UMOV UR11, UR19 ;  /* 0x00000013000b7c82 */ /* 0x000fe20008000000 */
[----:B------:R-:W-:Y:S01]  /*42d0*/  UMOV UR12, UR36 ;  /* 0x00000024000c7c82 */ /* 0x000fe20008000000 */
[----:B------:R-:W-:Y:S01]  /*42e0*/  @!P4 R2UR UR8, R0 ;  /* 0x000000000008c2ca */ /* 0x000fe200000e0000 */
[----:B------:R-:W-:Y:S01]  /*42f0*/  IMAD.IADD R20, R8, 0x1, R147 ;  /* 0x0000000108147824 */ /* 0x000fe200078e0293 */
[----:B------:R-:W-:Y:S01]  /*4300*/  @P3 R2UR UR36, R28 ;  /* 0x000000001c2432ca */ /* 0x000fe200000e0000 */
[----:B------:R-:W-:Y:S01]  /*4310*/  IMAD.IADD R21, R13, 0x1, R170 ;  /* 0x000000010d157824 */ /* 0x000fe200078e02aa */
[----:B------:R-:W-:Y:S02]  /*4320*/  SEL R0, RZ, 0x1, P0 ;  /* 0x00000001ff007807 */ /* 0x000fe40000000000 */
[----:B------:R-:W-:Y:S01]  /*4330*/  LOP3.LUT R31, R31, 0x1, RZ, 0x3c, !PT ;  /* 0x000000011f1f7812 */ /* 0x000fe200078e3cff */
[----:B------:R-:W-:Y:S01]  /*4340*/  IMAD.U32 R10, RZ, RZ, UR9 ;  /* 0x00000009ff0a7e24 */ /* 0x000fe2000f8e00ff */
[----:B------:R-:W-:Y:S01]  /*4350*/  @!UP1 UIADD3 UR9, UPT, UPT, UR7, 0x48, URZ ;  /* 0x0000004807099890 */ /* 0x000fe2000fffe0ff */
[----:B------:R-:W-:Y:S02]  /*4360*/  LOP3.LUT R29, R29, R0, RZ, 0x3c, !PT ;  /* 0x000000001d1d7212 */ /* 0x000fe400078e3cff */
[----:B------:R-:W-:Y:S02]  /*4370*/  SEL R30, R30, RZ, P0 ;  /* 0x000000ff1e1e7207 */ /* 0x000fe40000000000 */
[----:B------:R-:W-:Y:S01]  /*4380*/  IMAD.U32 R11, RZ, RZ, UR8 ;  /* 0x00000008ff0b7e24 */ /* 0x000fe2000f8e00ff */
[----:B------:R-:W-:Y:S01]  /*4390*/  @!P4 R2UR UR14, R10 ;  /* 0x000000000a0ec2ca */ /* 0x000fe200000e0000 */
[----:B------:R-:W-:Y:S01]  /*43a0*/  @!UP1 UIADD3 UR8, UPT, UPT, UR7, 0x2200, URZ ;  /* 0x0000220007089890 */ /* 0x000fe2000fffe0ff */
[----:B------:R-:W-:Y:S02]  /*43b0*/  VOTEU.ALL UP1, P4 ;  /* 0x0000000000ff7886 */ /* 0x000fe40002020000 */
[----:B------:R-:W-:Y:S11]  /*43c0*/  @!P4 R2UR UR15, R11 ;  /* 0x000000000b0fc2ca */ /* 0x000ff600000e0000 */
[----:B------:R-:W-:Y:S02]  /*43d0*/  @!UPT UIADD3 URZ, UPT, UPT, URZ, URZ, URZ ;  /* 0x000000fffffff290 */ /* 0x000fe4000fffe0ff */
[----:B------:R2:W-:Y:S01]  /*43e0*/  @!UP1 UTMALDG.3D [UR8], [UR14], desc[UR20] ;  /* 0x000014080e0095b4 */ /* 0x0005e20008011000 */
[----:B------:R2:W-:Y:S01]  /*43f0*/  @!P4 SYNCS.ARRIVE.TRANS64.RED.A0TR RZ, [UR7+0x48], R23 ;  /* 0x00004817ffffc9a7 */ /* 0x0005e20008300407 */
[----:B------:R-:W-:Y:S01]  /*4400*/  UPLOP3.LUT UP1, UPT, UPT, UPT, UPT, 0x80, 0x8 ;  /* 0x000000000008789c */ /* 0x000fe20003f2f070 */
[----:B------:R-:W-:Y:S01]  /*4410*/  SYNCS.ARRIVE.TRANS64.RED.A1T0 RZ, [UR13], RZ ;  /* 0x000000ffffff79a7 */ /* 0x000fe2000810040d */
[----:B------:R-:W-:Y:S09]  /*4420*/  @P3 BRA `(.L_x_76) ;  /* 0xfffffff400503947 */ /* 0x000ff2000383ffff */
[----:B------:R-:W-:-:S04]  /*4430*/  SHF.L.U32 R3, R31, 0x1f, RZ ;  /* 0x0000001f1f037819 */ /* 0x000fc800000006ff */
[----:B------:R-:W1:Y:S02]  /*4440*/  SYNCS.PHASECHK.TRANS64.TRYWAIT P0, [UR7+0x50], R3 ;  /* 0x00005003ff0075a7 */ /* 0x000e640008001107 */
[----:B-1----:R-:W-:Y:S05]  /*4450*/  @!P0 BRA `(.L_x_77) ;  /* 0x0000004400088947 */ /* 0x002fea0003800000 */
.L_x_140:
[----:B-1----:R-:W-:-:S07]  /*4460*/  MOV R0, UR7 ;  /* 0x0000000700007c02 */ /* 0x002fce0008000f00 */
.L_x_78:
[----:B-1----:R-:W-:-:S04]  /*4470*/  SHF.L.U32 R3, R31, 0x1f, RZ ;  /* 0x0000001f1f037819 */ /* 0x002fc800000006ff */
[----:B------:R1:W3:Y:S03]  /*4480*/  SYNCS.PHASECHK.TRANS64.TRYWAIT P0, [R0+URZ+0x58], R3 ;  /* 0x00005803000075a7 */ /* 0x0002e600080011ff */
[----:B---3--:R-:W-:Y:S05]  /*4490*/  @!P0 NANOSLEEP.SYNCS 0x989680 ;  /* 0x009896800000895d */ /* 0x008fea0003900000 */
[----:B------:R-:W3:Y:S02]  /*44a0*/  @!P0 SYNCS.PHASECHK.TRANS64 P0, [R0+URZ+0x58], R3 ;  /* 0x00005803000085a7 */ /* 0x000ee400080010ff */
[----:B--23--:R-:W-:Y:S05]  /*44b0*/  @P0 EXIT ;  /* 0x000000000000094d */ /* 0x00cfea0003800000 */
[----:B------:R-:W-:Y:S05]  /*44c0*/  BRA `(.L_x_78) ;  /* 0xfffffffc00e87947 */ /* 0x000fea000383ffff */
.L_x_67:
[----:B------:R-:W-:-:S06]  /*44d0*/  UISETP.GE.AND UP1, UPT, UR8, 0x4, UPT ;  /* 0x000000040800788c */ /* 0x000fcc000bf26270 */
[----:B------:R-:W-:-:S13]  /*44e0*/  PLOP3.LUT P0, PT, PT, PT, UP1, 0x80, 0x8 ;  /* 0x000000000008781c */ /* 0x000fda0003f0f018 */
[----:B------:R-:W-:Y:S05]  /*44f0*/  @!P0 EXIT ;  /* 0x000000000000894d */ /* 0x000fea0003800000 */
[----:B------:R-:W-:Y:S01]  /*4500*/  BAR.SYNC.DEFER_BLOCKING 0x6, 0xa0 ;  /* 0x0182800000007b1d */ /* 0x000fe20000010000 */
[C---:B------:R-:W-:Y:S01]  /*4510*/  IMAD.SHL.U32 R3, R189.reuse, 0x40, RZ ;  /* 0x00000040bd037824 */ /* 0x040fe200078e00ff */
[C---:B------:R-:W-:Y:S01]  /*4520*/  LOP3.LUT R193, R189.reuse, 0x60, RZ, 0xc0, !PT ;  /* 0x00000060bdc17812 */ /* 0x040fe200078ec0ff */
[C---:B------:R-:W-:Y:S01]  /*4530*/  IMAD.SHL.U32 R172, R189.reuse, 0x8, RZ ;  /* 0x00000008bdac7824 */ /* 0x040fe200078e00ff */
[C---:B------:R-:W-:Y:S01]  /*4540*/  LOP3.LUT R191, R189.reuse, 0x2, RZ, 0xc0, !PT ;  /* 0x00000002bdbf7812 */ /* 0x040fe200078ec0ff */
[----:B------:R-:W-:Y:S01]  /*4550*/  IMAD.U32 R79, R189, 0x10000, RZ ;  /* 0x00010000bd4f7824 */ /* 0x000fe200078e00ff */
[----:B------:R-:W-:Y:S02]  /*4560*/  UMOV UR49, 0x400 ;  /* 0x0000040000317882 */ /* 0x000fe40000000000 */
[----:B------:R-:W1:Y:S01]  /*4570*/  LDC R177, c[0x0][0x370] ;  /* 0x0000dc00ffb17b82 */ /* 0x000e620000000800 */
[----:B------:R-:W-:Y:S01]  /*4580*/  ULEA UR49, UR37, UR49, 0x18 ;  /* 0x0000003125317291 */ /* 0x000fe2000f8ec0ff */
[----:B------:R-:W-:Y:S01]  /*4590*/  LOP3.LUT R5, R3, 0x180, RZ, 0xc0, !PT ;  /* 0x0000018003057812 */ /* 0x000fe200078ec0ff */
[----:B------:R-:W-:Y:S01]  /*45a0*/  HFMA2 R195, -RZ, RZ, 0, 0 ;  /* 0x00000000ffc37431 */ /* 0x000fe200000001ff */
[----:B------:R-:W-:Y:S01]  /*45b0*/  LOP3.LUT R79, R79, 0x600000, RZ, 0xc0, !PT ;  /* 0x006000004f4f7812 */ /* 0x000fe200078ec0ff */
[----:B------:R-:W-:Y:S01]  /*45c0*/  UIADD3 UR4, UPT, UPT, UR49, 0x4200, URZ ;  /* 0x0000420031047890 */ /* 0x000fe2000fffe0ff */
[----:B------:R-:W-:Y:S01]  /*45d0*/  LOP3.LUT R172, R5, 0x30, R172, 0xf8, !PT ;  /* 0x0000003005ac7812 */ /* 0x000fe200078ef8ac */
[----:B------:R-:W-:Y:S01]  /*45e0*/  IMAD.MOV.U32 R76, RZ, RZ, RZ ;  /* 0x000000ffff4c7224 */ /* 0x000fe200078e00ff */
[----:B------:R-:W2:Y:S01]  /*45f0*/  LDC R74, c[0x0][0xb0c] ;  /* 0x0002c300ff4a7b82 */ /* 0x000ea20000000800 */
[----:B------:R-:W-:-:S02]  /*4600*/  LOP3.LUT R189, R189, 0x4, RZ, 0xc0, !PT ;  /* 0x00000004bdbd7812 */ /* 0x000fc400078ec0ff */
[----:B------:R-:W-:Y:S02]  /*4610*/  CS2R R182, SRZ ;  /* 0x0000000000b67805 */ /* 0x000fe4000001ff00 */
[----:B------:R-:W-:Y:S02]  /*4620*/  LOP3.LUT R172, R172, 0x1e40, R3, 0xf8, !PT ;  /* 0x00001e40acac7812 */ /* 0x000fe400078ef803 */
[----:B------:R-:W-:Y:S02]  /*4630*/  CS2R R180, SRZ ;  /* 0x0000000000b47805 */ /* 0x000fe4000001ff00 */
[----:B------:R-:W-:Y:S01]  /*4640*/  IADD3 R188, PT, PT, -R189, 0x2, RZ ;  /* 0x00000002bdbc7810 */ /* 0x000fe20007ffe1ff */
[----:B------:R-:W-:Y:S01]  /*4650*/  IMAD.MOV R176, RZ, RZ, -R191 ;  /* 0x000000ffffb07224 */ /* 0x000fe200078e0abf */
[----:B------:R-:W-:Y:S01]  /*4660*/  MOV R192, UR4 ;  /* 0x0000000400c07c02 */ /* 0x000fe20008000f00 */
[----:B------:R-:W4:Y:S01]  /*4670*/  LDC R174, c[0x0][0xb20] ;  /* 0x0002c800ffae7b82 */ /* 0x000f220000000800 */
[----:B------:R-:W3:Y:S01]  /*4680*/  LDS R0, [UR49+0x120] ;  /* 0x00012031ff007984 */ /* 0x000ee20008000800 */
[----:B------:R-:W-:Y:S01]  /*4690*/  VIADD R190, R172, UR49 ;  /* 0x00000031acbe7c36 */ /* 0x000fe20008000000 */
[----:B------:R-:W1:Y:S01]  /*46a0*/  LDCU.64 UR52, c[0x0][0x348] ;  /* 0x00006900ff3477ac */ /* 0x000e620008000a00 */
[----:B------:R-:W-:-:S02]  /*46b0*/  IMAD.MOV R175, RZ, RZ, -R189 ;  /* 0x000000ffffaf7224 */ /* 0x000fc400078e0abd */
[----:B------:R-:W-:Y:S01]  /*46c0*/  VIADD R190, R190, 0x200 ;  /* 0x00000200bebe7836 */ /* 0x000fe20000000000 */
[----:B------:R-:W1:Y:S01]  /*46d0*/  LDCU.64 UR38, c[0x0][0x888] ;  /* 0x00011100ff2677ac */ /* 0x000e620008000a00 */
[----:B------:R-:W1:Y:S01]  /*46e0*/  LDC R73, c[0x0][0xb30] ;  /* 0x0002cc00ff497b82 */ /* 0x000e620000000800 */
[----:B------:R-:W1:Y:S01]  /*46f0*/  LDCU.64 UR44, c[0x0][0x890] ;  /* 0x00011200ff2c77ac */ /* 0x000e620008000a00 */
[----:B------:R-:W-:-:S06]  /*4700*/  UIADD3 UR48, UPT, UPT, UR49, 0x200, URZ ;  /* 0x0000020031307890 */ /* 0x000fcc000fffe0ff */
[----:B------:R-:W1:Y:S08]  /*4710*/  LDC.64 R168, c[0x0][0xb10] ;  /* 0x0002c400ffa87b82 */ /* 0x000e700000000a00 */
[----:B------:R-:W1:Y:S08]  /*4720*/  LDC.64 R70, c[0x0][0xb18] ;  /* 0x0002c600ff467b82 */ /* 0x000e700000000a00 */
[----:B------:R-:W1:Y:S08]  /*4730*/  LDC.64 R68, c[0x0][0xb28] ;  /* 0x0002ca00ff447b82 */ /* 0x000e700000000a00 */
[----:B------:R-:W1:Y:S01]  /*4740*/  LDC.64 R166, c[0x0][0x8b0] ;  /* 0x00022c00ffa67b82 */ /* 0x000e620000000a00 */
[----:B---3--:R-:W-:-:S07]  /*4750*/  IMAD.IADD R79, R0, 0x1, R79 ;  /* 0x00000001004f7824 */ /* 0x008fce00078e024f */
[----:B------:R-:W3:Y:S08]  /*4760*/  LDC.64 R164, c[0x0][0x8a8] ;  /* 0x00022a00ffa47b82 */ /* 0x000ef00000000a00 */
[----:B--2-4-:R-:W1:Y:S02]  /*4770*/  LDC R178, c[0x0][0x374] ;  /* 0x0000dd00ffb27b82 */ /* 0x014e640000000800 */
.L_x_105:
[C---:B------:R-:W-:Y:S02]  /*4780*/  LEA R0, R195.reuse, UR49, 0x3 ;  /* 0x00000031c3007c11 */ /* 0x040fe4000f8e18ff */
[----:B------:R-:W-:Y:S02]  /*4790*/  SHF.L.U32 R3, R182, 0x1f, RZ ;  /* 0x0000001fb6037819 */ /* 0x000fe400000006ff */
[----:B------:R-:W-:Y:S02]  /*47a0*/  LEA R16, R195, UR49, 0x4 ;  /* 0x00000031c3107c11 */ /* 0x000fe4000f8e20ff */
[----:B------:R-:W2:Y:S02]  /*47b0*/  SYNCS.PHASECHK.TRANS64.TRYWAIT P0, [R0+URZ+0x70], R3 ;  /* 0x00007003000075a7 */ /* 0x000ea400080011ff */
[----:B-12---:R-:W-:Y:S05]  /*47c0*/  @!P0 BRA `(.L_x_79) ;  /* 0x0000004000448947 */ /* 0x006fea0003800000 */
.L_x_141:
[----:B------:R-:W4:Y:S01]  /*47d0*/  LDC.64 R12, c[0x0][0xb10] ;  /* 0x0002c400ff0c7b82 */ /* 0x000f220000000a00 */
[----:B------:R-:W3:Y:S01]  /*47e0*/  LDS.128 R16, [R16+0x100] ;  /* 0x0001000010107984 */ /* 0x000ee20000000c00 */
[----:B-1----:R-:W-:Y:S01]  /*47f0*/  ISETP.NE.AND P1, PT, R73, 0x1, PT ;  /* 0x000000014900780c */ /* 0x002fe20003f25270 */
[----:B--2---:R-:W-:Y:S01]  /*4800*/  VIADD R0, R0, 0x80 ;  /* 0x0000008000007836 */ /* 0x004fe20000000000 */
[----:B------:R-:W-:Y:S04]  /*4810*/  ISETP.GE.AND P0, PT, R72, 0x1, PT ;  /* 0x000000014800780c */ /* 0x000fe80003f06270 */
[----:B------:R-:W1:Y:S01]  /*4820*/  LDC.64 R10, c[0x0][0xb18] ;  /* 0x0002c600ff0a7b82 */ /* 0x000e620000000a00 */
[----:B------:R-:W-:Y:S01]  /*4830*/  PRMT R0, RZ, 0x654, R0 ;  /* 0x00000654ff007816 */ /* 0x000fe20000000000 */
[----:B------:R-:W-:Y:S01]  /*4840*/  @!PT LDS RZ, [RZ] ;  /* 0x00000000fffff984 */ /* 0x000fe20000000800 */
[----:B------:R-:W-:Y:S01]  /*4850*/  @!PT LDS RZ, [RZ] ;  /* 0x00000000fffff984 */ /* 0x000fe20000000800 */
[----:B------:R-:W-:Y:S01]  /*4860*/  @!PT LDS RZ, [RZ] ;  /* 0x00000000fffff984 */ /* 0x000fe20000000800 */
[----:B------:R-:W-:Y:S01]  /*4870*/  @!PT LDS RZ, [RZ] ;  /* 0x00000000fffff984 */ /* 0x000fe20000000800 */
[----:B------:R2:W-:Y:S06]  /*4880*/  MEMBAR.ALL.CTA ;  /* 0x0000000000007992 */ /* 0x0005ec0000008000 */
[----:B--2---:R-:W2:Y:S01]  /*4890*/  FENCE.VIEW.ASYNC.S ;  /* 0x00000000000073c6 */ /* 0x004ea20000000000 */
[----:B------:R-:W1:Y:S08]  /*48a0*/  @!P1 LDC R14, c[0x0][0xb20] ;  /* 0x0002c800ff0e9b82 */ /* 0x000e700000000800 */
[----:B------:R-:W1:Y:S01]  /*48b0*/  @!P1 LDC R9, c[0x0][0xb0c] ;  /* 0x0002c300ff099b82 */ /* 0x000e620000000800 */
[----:B--2---:R2:W-:Y:S01]  /*48c0*/  SYNCS.ARRIVE.TRANS64.RED.A1T0 RZ, [R0+URZ], RZ ;  /* 0x000000ff00ff79a7 */ /* 0x0045e200081004ff */
[----:B---3--:R-:W-:Y:S04]  /*48d0*/  LOP3.LUT P4, RZ, R18, 0x1, RZ, 0xc0, !PT ;  /* 0x0000000112ff7812 */ /* 0x008fe8000788c0ff */
[----:B------:R-:W-:Y:S09]  /*48e0*/  P2R R194, PR, RZ, 0x10 ;  /* 0x00000010ffc27803 */ /* 0x000ff20000000000 */
[----:B------:R-:W-:Y:S02]  /*48f0*/  @P4 MOV R77, R16 ;  /* 0x00000010004d4202 */ /* 0x000fe40000000f00 */
[----:B------:R-:W-:Y:S01]  /*4900*/  @P4 LOP3.LUT R75, R17, 0xffff, RZ, 0xc0, !PT ;  /* 0x0000ffff114b4812 */ /* 0x000fe200078ec0ff */
[----:B--2-4-:R-:W-:Y:S06]  /*4910*/  @!P0 BRA `(.L_x_80) ;  /* 0x0000000000a48947 */ /* 0x014fec0003800000 */
[----:B------:R-:W-:Y:S01]  /*4920*/  IMAD.HI.U32 R23, R178, R71, RZ ;  /* 0x00000047b2177227 */ /* 0x000fe200078e00ff */
[----:B------:R-:W-:Y:S02]  /*4930*/  ISETP.NE.AND P0, PT, R70, 0x1, PT ;  /* 0x000000014600780c */ /* 0x000fe40003f05270 */
[----:B------:R-:W-:Y:S01]  /*4940*/  ISETP.NE.AND P2, PT, R72, 0x1, PT ;  /* 0x000000014800780c */ /* 0x000fe20003f45270 */
[----:B------:R-:W-:Y:S01]  /*4950*/  IMAD.HI.U32 R22, R177, R168, RZ ;  /* 0x000000a8b1167227 */ /* 0x000fe200078e00ff */
[----:B------:R-:W-:Y:S02]  /*4960*/  SHF.R.U32.HI R23, RZ, R174, R23 ;  /* 0x000000aeff177219 */ /* 0x000fe40000011617 */
[----:B------:R-:W-:Y:S01]  /*4970*/  ISETP.NE.AND P3, PT, R74, 0x1, PT ;  /* 0x000000014a00780c */ /* 0x000fe20003f65270 */
[----:B------:R-:W-:Y:S01]  /*4980*/  IMAD.HI.U32 R26, R77, R168, RZ ;  /* 0x000000a84d1a7227 */ /* 0x000fe200078e00ff */
[----:B------:R-:W-:Y:S02]  /*4990*/  SHF.R.U32.HI R22, RZ, R169, R22 ;  /* 0x000000a9ff167219 */ /* 0x000fe40000011616 */
[----:B------:R-:W-:Y:S01]  /*49a0*/  SEL R3, R178, R23, !P0 ;  /* 0x00000017b2037207 */ /* 0x000fe20004000000 */
[----:B------:R-:W-:Y:S01]  /*49b0*/  IMAD.HI.U32 R23, R75, R71, RZ ;  /* 0x000000474b177227 */ /* 0x000fe200078e00ff */
[----:B------:R-:W-:Y:S02]  /*49c0*/  SEL R7, R177, R22, !P3 ;  /* 0x00000016b1077207 */ /* 0x000fe40005800000 */
[----:B------:R-:W-:Y:S01]  /*49d0*/  SHF.R.U32.HI R26, RZ, R169, R26 ;  /* 0x000000a9ff1a7219 */ /* 0x000fe2000001161a */
[-C--:B------:R-:W-:Y:S04]  /*49e0*/  IMAD.HI.U32 R22, R3, R68.reuse, RZ ;  /* 0x0000004403167227 */ /* 0x080fe800078e00ff */
[----:B------:R-:W-:Y:S01]  /*49f0*/  IMAD.HI.U32 R24, R7, R68, RZ ;  /* 0x0000004407187227 */ /* 0x000fe200078e00ff */
[-C--:B------:R-:W-:Y:S02]  /*4a00*/  @P2 SHF.R.U32.HI R3, RZ, R69.reuse, R22 ;  /* 0x00000045ff032219 */ /* 0x080fe40000011616 */
[----:B------:R-:W-:Y:S02]  /*4a10*/  SHF.R.U32.HI R22, RZ, R174, R23 ;  /* 0x000000aeff167219 */ /* 0x000fe40000011617 */
[----:B------:R-:W-:Y:S01]  /*4a20*/  @P2 SHF.R.U32.HI R7, RZ, R69, R24 ;  /* 0x00000045ff072219 */ /* 0x000fe20000011618 */
[C---:B------:R-:W-:Y:S01]  /*4a30*/  IMAD R2, R72.reuse, R3, RZ ;  /* 0x0000000348027224 */ /* 0x040fe200078e02ff */
[----:B------:R-:W-:Y:S02]  /*4a40*/  SEL R5, R75, R22, !P0 ;  /* 0x000000164b057207 */ /* 0x000fe40004000000 */
[----:B------:R-:W-:Y:S01]  /*4a50*/  SEL R3, R77, R26, !P3 ;  /* 0x0000001a4d037207 */ /* 0x000fe20005800000 */
[----:B------:R-:W-:Y:S01]  /*4a60*/  IMAD R4, R72, R7, RZ ;  /* 0x0000000748047224 */ /* 0x000fe200078e02ff */
[C---:B------:R-:W-:Y:S01]  /*4a70*/  ISETP.GE.AND P0, PT, R5.reuse, R2, PT ;  /* 0x000000020500720c */ /* 0x040fe20003f06270 */
[----:B------:R-:W-:Y:S03]  /*4a80*/  IMAD.HI.U32 R6, R5, R68, RZ ;  /* 0x0000004405067227 */ /* 0x000fe600078e00ff */
[----:B------:R-:W-:Y:S01]  /*4a90*/  ISETP.GE.OR P0, PT, R3, R4, P0 ;  /* 0x000000040300720c */ /* 0x000fe20000706670 */
[----:B------:R-:W-:Y:S01]  /*4aa0*/  IMAD.MOV R4, RZ, RZ, -R3 ;  /* 0x000000ffff047224 */ /* 0x000fe200078e0a03 */
[-C--:B------:R-:W-:Y:S03]  /*4ab0*/  SHF.R.U32.HI R6, RZ, R69.reuse, R6 ;  /* 0x00000045ff067219 */ /* 0x080fe60000011606 */
[----:B------:R-:W-:Y:S01]  /*4ac0*/  IMAD R77, R74, R4, R77 ;  /* 0x000000044a4d7224 */ /* 0x000fe200078e024d */
[----:B------:R-:W-:Y:S05]  /*4ad0*/  SEL R15, R5, R6, !P2 ;  /* 0x00000006050f7207 */ /* 0x000fea0005000000 */
[----:B------:R-:W-:Y:S02]  /*4ae0*/  IMAD.MOV R6, RZ, RZ, -R15 ;  /* 0x000000ffff067224 */ /* 0x000fe400078e0a0f */
[C---:B------:R-:W-:Y:S04]  /*4af0*/  @!P0 IMAD.HI.U32 R2, R3.reuse, R68, RZ ;  /* 0x0000004403028227 */ /* 0x040fe800078e00ff */
[----:B------:R-:W-:Y:S01]  /*4b00*/  IMAD R6, R72, R6, R5 ;  /* 0x0000000648067224 */ /* 0x000fe200078e0205 */
[----:B------:R-:W-:Y:S04]  /*4b10*/  @!P0 SHF.R.U32.HI R2, RZ, R69, R2 ;  /* 0x00000045ff028219 */ /* 0x000fe80000011602 */
[----:B------:R-:W-:Y:S02]  /*4b20*/  @!P0 SEL R0, R3, R2, !P2 ;  /* 0x0000000203008207 */ /* 0x000fe40005000000 */
[----:B------:R-:W-:Y:S02]  /*4b30*/  IADD3 R2, PT, PT, -R5, RZ, RZ ;  /* 0x000000ff05027210 */ /* 0x000fe40007ffe1ff */
[----:B------:R-:W-:Y:S01]  /*4b40*/  @!P0 IADD3 R8, PT, PT, R15, -R0, RZ ;  /* 0x800000000f088210 */ /* 0x000fe20007ffe0ff */
[----:B------:R-:W-:Y:S02]  /*4b50*/  @!P0 IMAD R0, R7, R6, R0 ;  /* 0x0000000607008224 */ /* 0x000fe400078e0200 */
[----:B------:R-:W-:Y:S02]  /*4b60*/  IMAD R75, R70, R2, R75 ;  /* 0x00000002464b7224 */ /* 0x000fe400078e024b */
[----:B------:R-:W-:Y:S02]  /*4b70*/  @!P0 IMAD R5, R8, R72, R3 ;  /* 0x0000004808058224 */ /* 0x000fe400078e0203 */
[----:B------:R-:W-:Y:S04]  /*4b80*/  @!P0 IMAD.MOV.U32 R3, RZ, RZ, R0 ;  /* 0x000000ffff038224 */ /* 0x000fe800078e0000 */
[----:B------:R-:W-:Y:S02]  /*4b90*/  IMAD R77, R3, R74, R77 ;  /* 0x0000004a034d7224 */ /* 0x000fe400078e024d */
[----:B------:R-:W-:Y:S07]  /*4ba0*/  IMAD R75, R5, R70, R75 ;  /* 0x00000046054b7224 */ /* 0x000fee00078e024b */
.L_x_80:
[----:B-1----:R-:W-:Y:S01]  /*4bb0*/  @!P1 ISETP.NE.AND P0, PT, R10, 0x1, PT ;  /* 0x000000010a00980c */ /* 0x002fe20003f05270 */
[----:B------:R-:W-:Y:S01]  /*4bc0*/  @!P1 IMAD.HI.U32 R0, R77, R12, RZ ;  /* 0x0000000c4d009227 */ /* 0x000fe200078e00ff */
[----:B------:R-:W-:Y:S01]  /*4bd0*/  @!P1 ISETP.NE.AND P2, PT, R9, 0x1, PT ;  /* 0x000000010900980c */ /* 0x000fe20003f45270 */
[----:B------:R-:W-:Y:S01]  /*4be0*/  ULOP3.LUT UP0, URZ, UR48, 0x1b0, URZ, 0xc0, !UPT ;  /* 0x000001b030ff7892 */ /* 0x000fe2000f80c0ff */
[----:B------:R-:W-:Y:S01]  /*4bf0*/  R2UR UR42, R21 ;  /* 0x00000000152a72ca */ /* 0x000fe200000e0000 */
[----:B------:R-:W-:Y:S01]  /*4c00*/  @!P1 IMAD.HI.U32 R3, R75, R11, RZ ;  /* 0x0000000b4b039227 */ /* 0x000fe200078e00ff */
[----:B------:R-:W-:Y:S02]  /*4c10*/  @!P1 SHF.R.U32.HI R0, RZ, R13, R0 ;  /* 0x0000000dff009219 */ /* 0x000fe40000011600 */
[----:B------:R-:W-:Y:S01]  /*4c20*/  R2UR UR41, R20 ;  /* 0x00000000142972ca */ /* 0x000fe200000e0000 */
[----:B------:R-:W-:Y:S01]  /*4c30*/  VIADD R195, R195, 0x1 ;  /* 0x00000001c3c37836 */ /* 0x000fe20000000000 */
[----:B------:R-:W-:Y:S02]  /*4c40*/  @!P1 SHF.R.U32.HI R2, RZ, R14, R3 ;  /* 0x0000000eff029219 */ /* 0x000fe40000011603 */
[----:B------:R-:W-:Y:S02]  /*4c50*/  @!P1 SEL R3, R77, R0, !P2 ;  /* 0x000000004d039207 */ /* 0x000fe40005000000 */
[----:B------:R-:W-:Y:S02]  /*4c60*/  @!P1 SEL R2, R75, R2, !P0 ;  /* 0x000000024b029207 */ /* 0x000fe40004000000 */
[----:B------:R-:W-:Y:S01]  /*4c70*/  @P4 SHF.R.U32.HI R179, RZ, 0x10, R17 ;  /* 0x00000010ffb34819 */ /* 0x000fe20000011611 */
[----:B------:R-:W-:Y:S02]  /*4c80*/  USHF.L.U32 UR42, UR42, 0x7, URZ ;  /* 0x000000072a2a7899 */ /* 0x000fe400080006ff */
[----:B------:R-:W-:Y:S02]  /*4c90*/  @!P1 IMAD.IADD R0, R2, 0x1, -R3 ;  /* 0x0000000102009824 */ /* 0x000fe400078e0a03 */
[----:B------:R-:W-:Y:S01]  /*4ca0*/  @!P1 IMAD.IADD R2, R3, 0x1, -R2 ;  /* 0x0000000103029824 */ /* 0x000fe200078e0a02 */
[----:B------:R-:W-:Y:S01]  /*4cb0*/  USHF.L.U32 UR41, UR41, 0x7, URZ ;  /* 0x0000000729297899 */ /* 0x000fe200080006ff */
[----:B------:R-:W-:Y:S02]  /*4cc0*/  @!P1 IMAD R77, R0, R9, R77 ;  /* 0x00000009004d9224 */ /* 0x000fe400078e024d */
[----:B------:R-:W-:Y:S01]  /*4cd0*/  @!P1 IMAD R75, R2, R10, R75 ;  /* 0x0000000a024b9224 */ /* 0x000fe200078e024b */
[----:B------:R-:W-:Y:S08]  /*4ce0*/  BRA.U !UP0, `(.L_x_81) ;  /* 0x0000000108407547 */ /* 0x000ff0000b800000 */
[----:B------:R-:W1:Y:S01]  /*4cf0*/  LDCU.64 UR8, c[0x4][0x80] ;  /* 0x01001000ff0877ac */ /* 0x000e620008000a00 */
[----:B------:R-:W-:Y:S01]  /*4d00*/  MOV R3, 0x0 ;  /* 0x0000000000037802 */ /* 0x000fe20000000f00 */
[----:B------:R-:W-:Y:S02]  /*4d10*/  HFMA2 R12, -RZ, RZ, 0, 5.9604644775390625e-08 ;  /* 0x00000001ff0c7431 */ /* 0x000fe400000001ff */
[----:B------:R-:W-:Y:S02]  /*4d20*/  IMAD.MOV.U32 R8, RZ, RZ, 0x70 ;  /* 0x00000070ff087424 */ /* 0x000fe400078e00ff */
[----:B------:R-:W-:Y:S01]  /*4d30*/  IMAD.MOV.U32 R13, RZ, RZ, RZ ;  /* 0x000000ffff0d7224 */ /* 0x000fe200078e00ff */
[----:B------:R-:W2:Y:S01]  /*4d40*/  LDCU.64 UR6, c[0x4][0x88] ;  /* 0x01001100ff0677ac */ /* 0x000ea20008000a00 */
[----:B------:R-:W3:Y:S01]  /*4d50*/  LDC.64 R2, c[0x4][R3] ;  /* 0x0100000003027b82 */ /* 0x000ee20000000a00 */
[----:B------:R-:W4:Y:S01]  /*4d60*/  LDCU.64 UR4, c[0x4][0x8] ;  /* 0x01000100ff0477ac */ /* 0x000f220008000a00 */
[----:B-1----:R-:W-:Y:S01]  /*4d70*/  MOV R5, UR9 ;  /* 0x0000000900057c02 */ /* 0x002fe20008000f00 */
[----:B------:R-:W-:Y:S01]  /*4d80*/  IMAD.U32 R4, RZ, RZ, UR8 ;  /* 0x00000008ff047e24 */ /* 0x000fe2000f8e00ff */
[----:B--2---:R-:W-:Y:S01]  /*4d90*/  MOV R7, UR7 ;  /* 0x0000000700077c02 */ /* 0x004fe20008000f00 */
[----:B------:R-:W-:Y:S01]  /*4da0*/  IMAD.U32 R6, RZ, RZ, UR6 ;  /* 0x00000006ff067e24 */ /* 0x000fe2000f8e00ff */
[----:B----4-:R-:W-:Y:S01]  /*4db0*/  MOV R11, UR5 ;  /* 0x00000005000b7c02 */ /* 0x010fe20008000f00 */
[----:B------:R-:W-:Y:S02]  /*4dc0*/  IMAD.U32 R10, RZ, RZ, UR4 ;  /* 0x00000004ff0a7e24 */ /* 0x000fe4000f8e00ff */
[----:B------:R-:W-:Y:S07]  /*4dd0*/  LEPC R20, `(.L_x_81) ;  /* 0x000000001014794e */ /* 0x000fee0000000000 */
[----:B---3-5:R-:W-:Y:S05]  /*4de0*/  CALL.ABS.NOINC R2 ;  /* 0x0000000002007343 */ /* 0x028fea0003c00000 */
.L_x_81:
[----:B------:R-:W-:Y:S01]  /*4df0*/  LOP3.LUT P0, RZ, R192, 0x1b0, RZ, 0xc0, !PT ;  /* 0x000001b0c0ff7812 */ /* 0x000fe2000780c0ff */
[----:B------:R-:W-:Y:S11]  /*4e00*/  BSSY.RECONVERGENT B6, `(.L_x_82) ;  /* 0x0000013000067945 */ /* 0x000ff60003800200 */
[----:B------:R-:W-:Y:S01]  /*4e10*/  @!UPT UIADD3 URZ, UPT, UPT, URZ, URZ, URZ ;  /* 0x000000fffffff290 */ /* 0x000fe2000fffe0ff */
[----:B------:R-:W-:Y:S05]  /*4e20*/  @!P0 BRA `(.L_x_83) ;  /* 0x0000000000408947 */ /* 0x000fea0003800000 */
        /* <DEDUP_REMOVED lines=16> */
.L_x_83:
[----:B------:R-:W-:Y:S05]  /*4f30*/  BSYNC.RECONVERGENT B6 ;  /* 0x0000000000067941 */ /* 0x000fea0003800200 */
.L_x_82:
[----:B------:R-:W-:Y:S01]  /*4f40*/  ISETP.NE.U32.AND P4, PT, R166, RZ, PT ;  /* 0x000000ffa600720c */ /* 0x000fe20003f85070 */
[----:B------:R-:W-:Y:S01]  /*4f50*/  UISETP.NE.AND UP2, UPT, UR50, URZ, UPT ;  /* 0x000000ff3200728c */ /* 0x000fe2000bf45270 */
[----:B------:R-:W-:Y:S01]  /*4f60*/  ISETP.NE.U32.AND P2, PT, RZ, UR38, PT ;  /* 0x00000026ff007c0c */ /* 0x000fe2000bf45070 */
[----:B------:R-:W-:Y:S01]  /*4f70*/  UISETP.NE.U32.AND UP1, UPT, UR44, URZ, UPT ;  /* 0x000000ff2c00728c */ /* 0x000fe2000bf25070 */
[----:B------:R-:W-:Y:S01]  /*4f80*/  ISETP.NE.AND.EX P4, PT, R167, RZ, PT, P4 ;  /* 0x000000ffa700720c */ /* 0x000fe20003f85340 */
[----:B------:R-:W-:Y:S01]  /*4f90*/  UPLOP3.LUT UP0, UPT, UPT, UPT, UPT, 0x40, 0x4 ;  /* 0x000000000004789c */ /* 0x000fe20003f0e870 */
[----:B------:R-:W-:Y:S01]  /*4fa0*/  ISETP.NE.AND.EX P2, PT, RZ, UR39, PT, P2 ;  /* 0x00000027ff007c0c */ /* 0x000fe2000bf45320 */
[----:B------:R-:W-:Y:S01]  /*4fb0*/  UISETP.NE.AND.EX UP1, UPT, UR45, URZ, UPT, UP1 ;  /* 0x000000ff2d00728c */ /* 0x000fe2000bf25310 */
[----:B------:R-:W-:Y:S04]  /*4fc0*/  PLOP3.LUT P1, PT, PT, PT, UP2, 0x80, 0x8 ;  /* 0x000000000008781c */ /* 0x000fe80003f2f028 */
[----:B------:R-:W-:Y:S06]  /*4fd0*/  @UP2 UPLOP3.LUT UP0, UPT, UPT, UPT, UP1, 0x80, 0x8 ;  /* 0x000000000008289c */ /* 0x000fec0003f0f010 */
[----:B------:R-:W-:Y:S01]  /*4fe0*/  PLOP3.LUT P0, PT, PT, PT, UP0, 0x80, 0x8 ;  /* 0x000000000008781c */ /* 0x000fe20003f0f008 */
[----:B------:R-:W-:Y:S01]  /*4ff0*/  @!UPT UIADD3 URZ, UPT, UPT, URZ, URZ, URZ ;  /* 0x000000fffffff290 */ /* 0x000fe2000fffe0ff */
[----:B------:R-:W-:Y:S11]  /*5000*/  BRA.U !UP1, `(.L_x_84) ;  /* 0x0000000109387547 */ /* 0x000ff6000b800000 */
[----:B------:R-:W-:Y:S01]  /*5010*/  UISETP.NE.U32.AND UP0, UPT, UR38, URZ, UPT ;  /* 0x000000ff2600728c */ /* 0x000fe2000bf05070 */
[----:B------:R-:W-:Y:S02]  /*5020*/  HFMA2 R0, -RZ, RZ, 0, 5.9604644775390625e-08 ;  /* 0x00000001ff007431 */ /* 0x000fe400000001ff */
[----:B------:R-:W-:Y:S01]  /*5030*/  IMAD.MOV.U32 R171, RZ, RZ, 0x1 ;  /* 0x00000001ffab7424 */ /* 0x000fe200078e00ff */
[----:B------:R-:W-:Y:S06]  /*5040*/  UISETP.NE.AND.EX UP0, UPT, UR39, URZ, UPT, UP0 ;  /* 0x000000ff2700728c */ /* 0x000fec000bf05300 */
[----:B------:R-:W-:Y:S05]  /*5050*/  PLOP3.LUT P3, PT, PT, PT, UP0, 0x80, 0x8 ;  /* 0x000000000008781c */ /* 0x000fea0003f6f008 */
[----:B------:R-:W1:Y:S01]  /*5060*/  @UP0 LDCU.64 UR6, c[0x0][0x888] ;  /* 0x00011100ff0607ac */ /* 0x000e620008000a00 */
[----:B------:R-:W-:Y:S07]  /*5070*/  @UP0 UIMAD UR4, UR36, UR44, URZ ;  /* 0x0000002c240402a4 */ /* 0x000fee000f8e02ff */
[----:B------:R-:W-:Y:S01]  /*5080*/  @!P3 PRMT R171, R0, 0x7610, R171 ;  /* 0x0000761000abb816 */ /* 0x000fe200000000ab */
[----:B-1----:R-:W-:Y:S03]  /*5090*/  @UP0 UIMAD.WIDE UR6, UR4, 0x4, UR6 ;  /* 0x00000004040608a5 */ /* 0x002fe6000f8e0206 */
[----:B------:R-:W1:Y:S03]  /*50a0*/  @!UP0 LDCU UR4, c[0x0][0x880] ;  /* 0x00011000ff0487ac */ /* 0x000e660008000800 */
[----:B------:R-:W-:Y:S01]  /*50b0*/  IMAD.U32 R2, RZ, RZ, UR6 ;  /* 0x00000006ff027e24 */ /* 0x000fe2000f8e00ff */
[----:B------:R-:W-:Y:S05]  /*50c0*/  MOV R3, UR7 ;  /* 0x0000000700037c02 */ /* 0x000fea0008000f00 */
[----:B-----5:R2:W5:Y:S02]  /*50d0*/  @P3 LDG.E R81, desc[UR46][R2.64] ;  /* 0x0000002e02513981 */ /* 0x020564000c1e1900 */
[----:B-12---:R-:W-:Y:S02]  /*50e0*/  @!P3 IMAD.U32 R81, RZ, RZ, UR4 ;  /* 0x00000004ff51be24 */ /* 0x006fe4000f8e00ff */
.L_x_84:
[----:B------:R-:W-:Y:S05]  /*50f0*/  @!P4 BRA `(.L_x_85) ;  /* 0x000000000020c947 */ /* 0x000fea0003800000 */
[----:B------:R-:W-:Y:S04]  /*5100*/  ISETP.NE.U32.AND P3, PT, R164, RZ, PT ;  /* 0x000000ffa400720c */ /* 0x000fe80003f65070 */
[----:B------:R-:W-:Y:S11]  /*5110*/  ISETP.NE.AND.EX P3, PT, R165, RZ, PT, P3 ;  /* 0x000000ffa500720c */ /* 0x000ff60003f65330 */
[----:B------:R-:W-:Y:S02]  /*5120*/  @!UPT UIADD3 URZ, UPT, UPT, URZ, URZ, URZ ;  /* 0x000000fffffff290 */ /* 0x000fe4000fffe0ff */
[----:B------:R-:W1:Y:S01]  /*5130*/  @P3 LDC.64 R2, c[0x0][0x8a8] ;  /* 0x00022a00ff023b82 */ /* 0x000e620000000a00 */
[----:B------:R-:W-:Y:S04]  /*5140*/  @P3 IMAD R0, R166, UR36, RZ ;  /* 0x00000024a6003c24 */ /* 0x000fe8000f8e02ff */
[----:B-1----:R-:W-:Y:S05]  /*5150*/  @P3 IMAD.WIDE R2, R0, 0x4, R2 ;  /* 0x0000000400023825 */ /* 0x002fea00078e0202 */
[----:B-----5:R1:W5:Y:S02]  /*5160*/  @P3 LDG.E R78, desc[UR46][R2.64] ;  /* 0x0000002e024e3981 */ /* 0x020364000c1e1900 */
[----:B-1----:R-:W2:Y:S02]  /*5170*/  @!P3 LDC R78, c[0x0][0x8a0] ;  /* 0x00022800ff4ebb82 */ /* 0x002ea40000000800 */
.L_x_85:
[----:B-----5:R-:W-:Y:S01]  /*5180*/  FSETP.NEU.AND P4, PT, R81, RZ, PT ;  /* 0x000000ff5100720b */ /* 0x020fe20003f8d000 */
[----:B------:R-:W-:Y:S01]  /*5190*/  BSSY B1, `(.L_x_86) ;  /* 0x0000047000017945 */ /* 0x000fe20003800000 */
[----:B------:R-:W-:Y:S01]  /*51a0*/  SEL R5, RZ, 0xffffffff, P2 ;  /* 0xffffffffff057807 */ /* 0x000fe20001000000 */
[----:B------:R-:W-:Y:S01]  /*51b0*/  IMAD.MOV.U32 R208, RZ, RZ, 0x1 ;  /* 0x00000001ffd07424 */ /* 0x000fe200078e00ff */
[----:B------:R-:W-:Y:S01]  /*51c0*/  LOP3.LUT P3, RZ, R171, 0xff, RZ, 0xc0, !PT ;  /* 0x000000ffabff7812 */ /* 0x000fe2000786c0ff */
[C---:B------:R-:W-:Y:S01]  /*51d0*/  IMAD R80, R76.reuse, 0x80, R79 ;  /* 0x000000804c507824 */ /* 0x040fe200078e024f */
[----:B------:R-:W-:Y:S02]  /*51e0*/  @P1 SEL R0, RZ, 0xffffffff, P4 ;  /* 0xffffffffff001807 */ /* 0x000fe40002000000 */
[----:B------:R-:W-:Y:S02]  /*51f0*/  CS2R R162, SRZ ;  /* 0x0000000000a27805 */ /* 0x000fe4000001ff00 */
[----:B------:R-:W-:Y:S02]  /*5200*/  LEA R3, R181, UR49, 0x3 ;  /* 0x00000031b5037c11 */ /* 0x000fe4000f8e18ff */
[----:B------:R-:W-:Y:S02]  /*5210*/  CS2R R160, SRZ ;  /* 0x0000000000a07805 */ /* 0x000fe4000001ff00 */
[----:B------:R-:W-:Y:S02]  /*5220*/  @P0 SEL R0, R5, R0, !P3 ;  /* 0x0000000005000207 */ /* 0x000fe40005800000 */
[----:B------:R-:W-:Y:S02]  /*5230*/  CS2R R158, SRZ ;  /* 0x00000000009e7805 */ /* 0x000fe4000001ff00 */
[----:B------:R-:W-:Y:S02]  /*5240*/  LEA R207, R76, UR49, 0x3 ;  /* 0x000000314ccf7c11 */ /* 0x000fe4000f8e18ff */
[----:B------:R-:W-:Y:S02]  /*5250*/  CS2R R156, SRZ ;  /* 0x00000000009c7805 */ /* 0x000fe4000001ff00 */
[----:B------:R-:W-:Y:S02]  /*5260*/  @P1 LOP3.LUT R0, R0, 0x1, RZ, 0xc0, !PT ;  /* 0x0000000100001812 */ /* 0x000fe400078ec0ff */
[----:B------:R-:W-:Y:S02]  /*5270*/  CS2R R154, SRZ ;  /* 0x00000000009a7805 */ /* 0x000fe4000001ff00 */
[----:B------:R-:W-:Y:S02]  /*5280*/  SHF.L.U32 R2, R183, 0x1f, RZ ;  /* 0x0000001fb7027819 */ /* 0x000fe400000006ff */
[----:B------:R-:W-:Y:S02]  /*5290*/  CS2R R152, SRZ ;  /* 0x0000000000987805 */ /* 0x000fe4000001ff00 */
[----:B------:R-:W-:Y:S02]  /*52a0*/  ISETP.NE.U32.OR P6, PT, R0, 0x1, !P1 ;  /* 0x000000010000780c */ /* 0x000fe40004fc5470 */
[----:B------:R-:W-:Y:S02]  /*52b0*/  CS2R R150, SRZ ;  /* 0x0000000000967805 */ /* 0x000fe4000001ff00 */
[----:B------:R-:W-:Y:S02]  /*52c0*/  PLOP3.LUT P2, PT, PT, PT, UP1, 0x80, 0x8 ;  /* 0x000000000008781c */ /* 0x000fe40003f4f018 */
[----:B------:R-:W-:Y:S02]  /*52d0*/  CS2R R148, SRZ ;  /* 0x0000000000947805 */ /* 0x000fe4000001ff00 */
[----:B------:R-:W-:Y:S02]  /*52e0*/  SEL R0, RZ, 0xffffffff, P4 ;  /* 0xffffffffff007807 */ /* 0x000fe40002000000 */
[----:B------:R-:W-:Y:S03]  /*52f0*/  P2R R184, PR, RZ, 0x40 ;  /* 0x00000040ffb87803 */ /* 0x000fe60000000000 */
[----:B------:R-:W-:Y:S04]  /*5300*/  @P6 SHF.L.U32 R4, R180, 0x1f, RZ ;  /* 0x0000001fb4046819 */ /* 0x000fe800000006ff */
[----:B------:R-:W-:Y:S01]  /*5310*/  @P2 SEL R0, R5, R0, !P3 ;  /* 0x0000000005002207 */ /* 0x000fe20005800000 */
[----:B------:R-:W1:Y:S03]  /*5320*/  @P6 SYNCS.PHASECHK.TRANS64.TRYWAIT P1, [R3+URZ+0x40], R4 ;  /* 0x00004004030065a7 */ /* 0x000e6600080211ff */
[----:B------:R-:W-:Y:S04]  /*5330*/  LOP3.LUT R0, R0, 0x1, RZ, 0xc0, !PT ;  /* 0x0000000100007812 */ /* 0x000fe800078ec0ff */
[----:B------:R-:W-:Y:S04]  /*5340*/  ISETP.NE.U32.AND P5, PT, R0, 0x1, PT ;  /* 0x000000010000780c */ /* 0x000fe80003fa5070 */
[----:B------:R-:W-:Y:S01]  /*5350*/  P2R R209, PR, RZ, 0x20 ;  /* 0x00000020ffd17803 */ /* 0x000fe20000000000 */
[----:B------:R3:W4:Y:S01]  /*5360*/  SYNCS.PHASECHK.TRANS64.TRYWAIT P0, [R207+URZ+0x90], R2 ;  /* 0x00009002cf0075a7 */ /* 0x00072200080011ff */
[----:B-1----:R-:W-:Y:S01]  /*5370*/  @P6 SEL R208, RZ, 0x1, !P1 ;  /* 0x00000001ffd06807 */ /* 0x002fe20004800000 */
[----:B---3--:R-:W-:Y:S06]  /*5380*/  @!P6 BRA `(.L_x_87) ;  /* 0x00000000009ce947 */ /* 0x008fec0003800000 */
[----:B------:R-:W-:Y:S01]  /*5390*/  @P5 IMAD R6, R181, 0x2000, R190 ;  /* 0x00002000b5065824 */ /* 0x000fe200078e02be */
[----:B------:R-:W-:Y:S01]  /*53a0*/  ISETP.NE.AND P1, PT, R208, RZ, PT ;  /* 0x000000ffd000720c */ /* 0x000fe20003f25270 */
[----:B------:R-:W-:Y:S01]  /*53b0*/  BSSY B0, `(.L_x_88) ;  /* 0x0000010000007945 */ /* 0x000fe20003800000 */
[----:B------:R-:W-:Y:S01]  /*53c0*/  CS2R R150, SRZ ;  /* 0x0000000000967805 */ /* 0x000fe2000001ff00 */
[--C-:B------:R-:W-:Y:S01]  /*53d0*/  @P5 IMAD R7, R191, -0x10, R6.reuse ;  /* 0xfffffff0bf075824 */ /* 0x100fe200078e0206 */
[----:B------:R-:W-:Y:S01]  /*53e0*/  CS2R R148, SRZ ;  /* 0x0000000000947805 */ /* 0x000fe2000001ff00 */
[----:B------:R-:W-:Y:S01]  /*53f0*/  @P5 IMAD R5, R189, -0x10, R6 ;  /* 0xfffffff0bd055824 */ /* 0x000fe200078e0206 */
[----:B------:R-:W-:Y:S01]  /*5400*/  CS2R R158, SRZ ;  /* 0x00000000009e7805 */ /* 0x000fe2000001ff00 */
[----:B------:R-:W-:Y:S01]  /*5410*/  @P5 IMAD R4, R188, 0x10, R7 ;  /* 0x00000010bc045824 */ /* 0x000fe200078e0207 */
[----:B------:R-:W-:Y:S02]  /*5420*/  CS2R R156, SRZ ;  /* 0x00000000009c7805 */ /* 0x000fe4000001ff00 */
[----:B------:R-:W-:Y:S02]  /*5430*/  CS2R R154, SRZ ;  /* 0x00000000009a7805 */ /* 0x000fe4000001ff00 */
[----:B------:R-:W-:Y:S02]  /*5440*/  CS2R R152, SRZ ;  /* 0x0000000000987805 */ /* 0x000fe4000001ff00 */
[----:B------:R-:W-:Y:S02]  /*5450*/  CS2R R162, SRZ ;  /* 0x0000000000a27805 */ /* 0x000fe4000001ff00 */
[----:B------:R-:W-:Y:S01]  /*5460*/  CS2R R160, SRZ ;  /* 0x0000000000a07805 */ /* 0x000fe2000001ff00 */
[----:B------:R-:W-:Y:S06]  /*5470*/  @P1 BRA `(.L_x_89) ;  /* 0x00000000000c1947 */ /* 0x000fec0003800000 */
[----:B------:R-:W-:Y:S04]  /*5480*/  SHF.L.U32 R0, R180, 0x1f, RZ ;  /* 0x0000001fb4007819 */ /* 0x000fe800000006ff */
[----:B------:R-:W1:Y:S02]  /*5490*/  SYNCS.PHASECHK.TRANS64.TRYWAIT P1, [R3+URZ+0x40], R0 ;  /* 0x00004000030075a7 */ /* 0x000e6400080211ff */
[----:B-1----:R-:W-:Y:S05]  /*54a0*/  @!P1 BRA `(.L_x_90) ;  /* 0x0000003400209947 */ /* 0x002fea0003800000 */
.L_x_89:
[----:B------:R-:W-:Y:S05]  /*54b0*/  BSYNC B0 ;  /* 0x0000000000007941 */ /* 0x000fea0003800000 */
.L_x_88:
[----:B------:R-:W-:Y:S01]  /*54c0*/  ISETP.NE.AND P1, PT, R209, RZ, PT ;  /* 0x000000ffd100720c */ /* 0x000fe20003f25270 */
[----:B-1----:R-:W-:Y:S02]  /*54d0*/  VIADD R3, R3, 0x50 ;  /* 0x0000005003037836 */ /* 0x002fe40000000000 */
[----:B------:R-:W-:Y:S02]  /*54e0*/  IMAD.U32 R0, RZ, RZ, UR37 ;  /* 0x00000025ff007e24 */ /* 0x000fe4000f8e00ff */
[----:B------:R-:W-:Y:S03]  /*54f0*/  VIADD R181, R181, 0x1 ;  /* 0x00000001b5b57836 */ /* 0x000fe60000000000 */
[----:B------:R-:W-:Y:S05]  /*5500*/  PRMT R0, R0, 0x654, R3 ;  /* 0x0000065400007816 */ /* 0x000fea0000000003 */
[----:B------:R1:W3:Y:S04]  /*5510*/  @P1 LDS.128 R148, [R6] ;  /* 0x0000000006941984 */ /* 0x0002e80000000c00 */
[----:B------:R1:W1:Y:S04]  /*5520*/  @P1 LDS.128 R156, [R5+0x20] ;  /* 0x00002000059c1984 */ /* 0x0002680000000c00 */
[----:B------:R1:W1:Y:S04]  /*5530*/  @P1 LDS.128 R152, [R7+0x10] ;  /* 0x0000100007981984 */ /* 0x0002680000000c00 */
[----:B------:R1:W1:Y:S01]  /*5540*/  @P1 LDS.128 R160, [R4+0x10] ;  /* 0x0000100004a01984 */ /* 0x0002620000000c00 */
[C---:B------:R-:W-:Y:S01]  /*5550*/  ISETP.NE.AND P1, PT, R181.reuse, 0x2, PT ;  /* 0x00000002b500780c */ /* 0x040fe20003f25270 */
[----:B------:R-:W-:Y:S01]  /*5560*/  @!PT LDS RZ, [RZ] ;  /* 0x00000000fffff984 */ /* 0x000fe20000000800 */
[----:B------:R-:W-:Y:S01]  /*5570*/  @!PT LDS RZ, [RZ] ;  /* 0x00000000fffff984 */ /* 0x000fe20000000800 */
[----:B------:R-:W-:Y:S01]  /*5580*/  @!PT LDS RZ, [RZ] ;  /* 0x00000000fffff984 */ /* 0x000fe20000000800 */
[----:B------:R-:W-:Y:S01]  /*5590*/  @!PT LDS RZ, [RZ] ;  /* 0x00000000fffff984 */ /* 0x000fe20000000800 */
[----:B------:R5:W-:Y:S06]  /*55a0*/  MEMBAR.ALL.CTA ;  /* 0x0000000000007992 */ /* 0x000bec0000008000 */
[----:B-----5:R-:W5:Y:S01]  /*55b0*/  FENCE.VIEW.ASYNC.S ;  /* 0x00000000000073c6 */ /* 0x020f620000000000 */
[----:B------:R-:W-:Y:S02]  /*55c0*/  SEL R3, RZ, 0x1, P1 ;  /* 0x00000001ff037807 */ /* 0x000fe40000800000 */
[----:B------:R-:W-:Y:S02]  /*55d0*/  SEL R181, R181, RZ, P1 ;  /* 0x000000ffb5b57207 */ /* 0x000fe40000800000 */
[----:B------:R-:W-:Y:S01]  /*55e0*/  LOP3.LUT R180, R180, R3, RZ, 0x3c, !PT ;  /* 0x00000003b4b47212 */ /* 0x000fe200078e3cff */
[----:B-----5:R1:W-:Y:S06]  /*55f0*/  SYNCS.ARRIVE.TRANS64.RED.A1T0 RZ, [R0+URZ], RZ ;  /* 0x000000ff00ff79a7 */ /* 0x0203ec00081004ff */
.L_x_87:
[----:B------:R-:W-:Y:S05]  /*5600*/  BSYNC B1 ;  /* 0x0000000000017941 */ /* 0x000fea0003800000 */
.L_x_86:
[----:B-1----:R-:W-:Y:S04]  /*5610*/  SHF.R.U32.HI R0, RZ, 0x15, R80 ;  /* 0x00000015ff007819 */ /* 0x002fe80000011650 */
[----:B------:R-:W-:Y:S01]  /*5620*/  LOP3.LUT P1, RZ, R0, 0x3, R173, 0x48, !PT ;  /* 0x0000000300ff7812 */ /* 0x000fe200078248ad */
[----:B------:R-:W-:Y:S01]  /*5630*/  @!UPT UIADD3 URZ, UPT, UPT, URZ, URZ, URZ ;  /* 0x000000fffffff290 */ /* 0x000fe2000fffe0ff */
[----:B----4-:R-:W-:Y:S11]  /*5640*/  @P0 BRA `(.L_x_91) ;  /* 0x0000000000080947 */ /* 0x010ff60003800000 */
[----:B------:R-:W1:Y:S02]  /*5650*/  SYNCS.PHASECHK.TRANS64.TRYWAIT P0, [R207+URZ+0x90], R2 ;  /* 0x00009002cf0075a7 */ /* 0x000e6400080011ff */
[----:B-1----:R-:W-:Y:S05]  /*5660*/  @!P0 BRA `(.L_x_92) ;  /* 0x0000003000c48947 */ /* 0x002fea0003800000 */
.L_x_91:
[----:B------:R-:W-:Y:S04]  /*5670*/  BSSY.RECONVERGENT B6, `(.L_x_93) ;  /* 0x0000012000067945 */ /* 0x000fe80003800200 */
[----:B------:R-:W-:Y:S05]  /*5680*/  @!P1 BRA `(.L_x_94) ;  /* 0x0000000000409947 */ /* 0x000fea0003800000 */
[----:B------:R-:W4:Y:S01]  /*5690*/  LDCU.64 UR8, c[0x4][0x70] ;  /* 0x01000e00ff0877ac */ /* 0x000f220008000a00 */
[----:B------:R-:W-:Y:S01]  /*56a0*/  MOV R3, 0x0 ;  /* 0x0000000000037802 */ /* 0x000fe20000000f00 */
[----:B------:R-:W-:Y:S02]  /*56b0*/  HFMA2 R12, -RZ, RZ, 0, 5.9604644775390625e-08 ;  /* 0x00000001ff0c7431 */ /* 0x000fe400000001ff */
[----:B------:R-:W-:Y:S02]  /*56c0*/  IMAD.MOV.U32 R8, RZ, RZ, 0x192 ;  /* 0x00000192ff087424 */ /* 0x000fe400078e00ff */
[----:B------:R-:W-:Y:S01]  /*56d0*/  IMAD.MOV.U32 R13, RZ, RZ, RZ ;  /* 0x000000ffff0d7224 */ /* 0x000fe200078e00ff */
[----:B------:R-:W5:Y:S01]  /*56e0*/  LDCU.64 UR6, c[0x4][0x78] ;  /* 0x01000f00ff0677ac */ /* 0x000f620008000a00 */
[----:B-1----:R-:W1:Y:S01]  /*56f0*/  LDC.64 R2, c[0x4][R3] ;  /* 0x0100000003027b82 */ /* 0x002e620000000a00 */
[----:B------:R-:W2:Y:S01]  /*5700*/  LDCU.64 UR4, c[0x4][0x10] ;  /* 0x01000200ff0477ac */ /* 0x000ea20008000a00 */
[----:B----4-:R-:W-:Y:S01]  /*5710*/  MOV R5, UR9 ;  /* 0x0000000900057c02 */ /* 0x010fe20008000f00 */
[----:B------:R-:W-:Y:S01]  /*5720*/  IMAD.U32 R4, RZ, RZ, UR8 ;  /* 0x00000008ff047e24 */ /* 0x000fe2000f8e00ff */
[----:B-----5:R-:W-:Y:S01]  /*5730*/  MOV R7, UR7 ;  /* 0x0000000700077c02 */ /* 0x020fe20008000f00 */
[----:B------:R-:W-:Y:S01]  /*5740*/  IMAD.U32 R6, RZ, RZ, UR6 ;  /* 0x00000006ff067e24 */ /* 0x000fe2000f8e00ff */
[----:B--2---:R-:W-:Y:S01]  /*5750*/  MOV R11, UR5 ;  /* 0x00000005000b7c02 */ /* 0x004fe20008000f00 */
[----:B------:R-:W-:Y:S02]  /*5760*/  IMAD.U32 R10, RZ, RZ, UR4 ;  /* 0x00000004ff0a7e24 */ /* 0x000fe4000f8e00ff */
[----:B------:R-:W-:Y:S07]  /*5770*/  LEPC R20, `(.L_x_94) ;  /* 0x000000001014794e */ /* 0x000fee0000000000 */
[----:B-1-3--:R-:W-:Y:S05]  /*5780*/  CALL.ABS.NOINC R2 ;  /* 0x0000000002007343 */ /* 0x00afea0003c00000 */
.L_x_94:
[----:B------:R-:W-:Y:S05]  /*5790*/  BSYNC.RECONVERGENT B6 ;  /* 0x0000000000067941 */ /* 0x000fea0003800200 */
.L_x_93:
[-C--:B---3--:R-:W-:Y:S01]  /*57a0*/  F2FP.F16.E4M3.UNPACK_B R83, R148.reuse ;  /* 0x00000094ff53723e */ /* 0x088fe200020006ff */
[----:B------:R-:W-:Y:S05]  /*57b0*/  WARPSYNC.ALL ;  /* 0x0000000000007948 */ /* 0x000fea0003800000 */
[----:B------:R-:W-:Y:S01]  /*57c0*/  R2UR UR4, R80 ;  /* 0x00000000500472ca */ /* 0x000fe200000e0000 */
[--C-:B------:R-:W-:Y:S01]  /*57d0*/  HADD2.F32 R82, -RZ, R83.reuse.H0_H0 ;  /* 0x20000053ff527230 */ /* 0x100fe20000004100 */
[----:B------:R-:W-:Y:S01]  /*57e0*/  F2FP.F16.E4M3.UNPACK_B R85, R148.H1 ;  /* 0x00000094ff55723e */ /* 0x000fe200030006ff */
[----:B------:R-:W-:Y:S01]  /*57f0*/  HADD2.F32 R83, -RZ, R83.H1_H1 ;  /* 0x30000053ff537230 */ /* 0x000fe20000004100 */
[-C--:B------:R-:W-:Y:S01]  /*5800*/  F2FP.F16.E4M3.UNPACK_B R87, R149.reuse ;  /* 0x00000095ff57723e */ /* 0x080fe200020006ff */
[----:B------:R-:W-:Y:S01]  /*5810*/  BSSY.RECONVERGENT B0, `(.L_x_95) ;  /* 0x000011d000007945 */ /* 0x000fe20003800200 */
[----:B------:R-:W-:Y:S01]  /*5820*/  F2FP.F16.E4M3.UNPACK_B R89, R149.H1 ;  /* 0x00000095ff59723e */ /* 0x000fe200030006ff */
[----:B------:R-:W-:Y:S01]  /*5830*/  HADD2.F32 R84, -RZ, R85.H0_H0 ;  /* 0x20000055ff547230 */ /* 0x000fe20000004100 */
[-C--:B------:R-:W-:Y:S01]  /*5840*/  F2FP.F16.E4M3.UNPACK_B R91, R150.reuse ;  /* 0x00000096ff5b723e */ /* 0x080fe200020006ff */
[----:B------:R-:W-:Y:S01]  /*5850*/  HADD2.F32 R88, -RZ, R87.H1_H1 ;  /* 0x30000057ff587230 */ /* 0x000fe20000004100 */
[----:B------:R-:W-:Y:S01]  /*5860*/  F2FP.F16.E4M3.UNPACK_B R93, R150.H1 ;  /* 0x00000096ff5d723e */ /* 0x000fe200030006ff */
[----:B------:R-:W-:Y:S01]  /*5870*/  HADD2.F32 R86, -RZ, R85.H1_H1 ;  /* 0x30000055ff567230 */ /* 0x000fe20000004100 */
[-C--:B------:R-:W-:Y:S01]  /*5880*/  F2FP.F16.E4M3.UNPACK_B R95, R151.reuse ;  /* 0x00000097ff5f723e */ /* 0x080fe200020006ff */
[----:B------:R-:W2:Y:S01]  /*5890*/  LDTM.x64 R4, tmem[UR4] ;  /* 0x00000004000479ee */ /* 0x000ea20008340000 */
[----:B------:R-:W-:Y:S01]  /*58a0*/  F2FP.F16.E4M3.UNPACK_B R97, R151.H1 ;  /* 0x00000097ff61723e */ /* 0x000fe200030006ff */
[----:B------:R-:W-:Y:S01]  /*58b0*/  HADD2.F32 R85, -RZ, R87.H0_H0 ;  /* 0x20000057ff557230 */ /* 0x000fe20000004100 */
[-C--:B------:R-:W-:Y:S01]  /*58c0*/  F2FP.F16.E4M3.UNPACK_B R99, R152.reuse ;  /* 0x00000098ff63723e */ /* 0x080fe200020006ff */
[----:B------:R-:W-:Y:S01]  /*58d0*/  HADD2.F32 R87, -RZ, R89.H0_H0 ;  /* 0x20000059ff577230 */ /* 0x000fe20000004100 */
[----:B------:R-:W-:Y:S01]  /*58e0*/  F2FP.F16.E4M3.UNPACK_B R101, R152.H1 ;  /* 0x00000098ff65723e */ /* 0x000fe200030006ff */
[----:B------:R-:W-:Y:S01]  /*58f0*/  HADD2.F32 R92, -RZ, R91.H1_H1 ;  /* 0x3000005bff5c7230 */ /* 0x000fe20000004100 */
[----:B------:R-:W-:Y:S01]  /*5900*/  ISETP.NE.AND P6, PT, R184, RZ, PT ;  /* 0x000000ffb800720c */ /* 0x000fe20003fc5270 */
[----:B------:R-:W-:Y:S01]  /*5910*/  HADD2.F32 R96, -RZ, R95.H1_H1 ;  /* 0x3000005fff607230 */ /* 0x000fe20000004100 */
[----:B------:R-:W-:Y:S01]  /*5920*/  SHF.L.U32 R211, R176, 0x4, RZ ;  /* 0x00000004b0d37819 */ /* 0x000fe200000006ff */
[----:B------:R-:W-:Y:S01]  /*5930*/  HADD2.F32 R100, -RZ, R99.H1_H1 ;  /* 0x30000063ff647230 */ /* 0x000fe20000004100 */
[----:B------:R-:W-:Y:S01]  /*5940*/  SHF.L.U32 R219, R175, 0x4, RZ ;  /* 0x00000004afdb7819 */ /* 0x000fe200000006ff */
[----:B------:R-:W-:Y:S01]  /*5950*/  HADD2.F32 R90, -RZ, R89.H1_H1 ;  /* 0x30000059ff5a7230 */ /* 0x000fe20000004100 */
[C---:B------:R-:W-:Y:S01]  /*5960*/  IADD3 R204, PT, PT, R190.reuse, R211, RZ ;  /* 0x000000d3becc7210 */ /* 0x040fe20007ffe0ff */
[----:B------:R-:W-:Y:S01]  /*5970*/  HADD2.F32 R89, -RZ, R91.H0_H0 ;  /* 0x2000005bff597230 */ /* 0x000fe20000004100 */
[----:B------:R-:W-:Y:S01]  /*5980*/  IADD3 R206, PT, PT, R190, R219, RZ ;  /* 0x000000dbbece7210 */ /* 0x000fe20007ffe0ff */
[--C-:B------:R-:W-:Y:S01]  /*5990*/  HADD2.F32 R91, -RZ, R93.reuse.H0_H0 ;  /* 0x2000005dff5b7230 */ /* 0x100fe20000004100 */
[----:B------:R-:W-:Y:S01]  /*59a0*/  SHF.L.U32 R217, R188, 0x4, RZ ;  /* 0x00000004bcd97819 */ /* 0x000fe200000006ff */
[----:B------:R-:W-:Y:S01]  /*59b0*/  HADD2.F32 R94, -RZ, R93.H1_H1 ;  /* 0x3000005dff5e7230 */ /* 0x000fe20000004100 */
[-C--:B------:R-:W-:Y:S01]  /*59c0*/  F2FP.F16.E4M3.UNPACK_B R103, R153.reuse ;  /* 0x00000099ff67723e */ /* 0x080fe200020006ff */
[----:B------:R-:W-:Y:S01]  /*59d0*/  HADD2.F32 R93, -RZ, R95.H0_H0 ;  /* 0x2000005fff5d7230 */ /* 0x000fe20000004100 */
[----:B------:R-:W-:Y:S01]  /*59e0*/  IADD3 R205, PT, PT, R217, R204, RZ ;  /* 0x000000ccd9cd7210 */ /* 0x000fe20007ffe0ff */
[----:B------:R-:W-:Y:S01]  /*59f0*/  HADD2.F32 R95, -RZ, R97.H0_H0 ;  /* 0x20000061ff5f7230 */ /* 0x000fe20000004100 */
[----:B------:R-:W-:Y:S01]  /*5a00*/  F2FP.F16.E4M3.UNPACK_B R105, R153.H1 ;  /* 0x00000099ff69723e */ /* 0x000fe200030006ff */
[C---:B--2---:R-:W-:Y:S01]  /*5a10*/  FMUL R0, R78.reuse, R4 ;  /* 0x000000044e007220 */ /* 0x044fe20000400000 */
[C---:B-1----:R-:W-:Y:S01]  /*5a20*/  FMUL R2, R78.reuse, R5 ;  /* 0x000000054e027220 */ /* 0x042fe20000400000 */
[C---:B------:R-:W-:Y:S01]  /*5a30*/  FMUL R4, R78.reuse, R8 ;  /* 0x000000084e047220 */ /* 0x040fe20000400000 */
[C---:B------:R-:W-:Y:S01]  /*5a40*/  FMUL R5, R78.reuse, R9 ;  /* 0x000000094e057220 */ /* 0x040fe20000400000 */
[C---:B------:R-:W-:Y:S01]  /*5a50*/  FFMA R0, R81.reuse, R82, R0 ;  /* 0x0000005251007223 */ /* 0x040fe20000000000 */
[C---:B------:R-:W-:Y:S01]  /*5a60*/  FFMA R2, R81.reuse, R83, R2 ;  /* 0x0000005351027223 */ /* 0x040fe20000000002 */
[C---:B------:R-:W-:Y:S01]  /*5a70*/  FMUL R8, R78.reuse, R12 ;  /* 0x0000000c4e087220 */ /* 0x040fe20000400000 */
[C---:B------:R-:W-:Y:S01]  /*5a80*/  FMUL R9, R78.reuse, R13 ;  /* 0x0000000d4e097220 */ /* 0x040fe20000400000 */
[C---:B------:R-:W-:Y:S01]  /*5a90*/  FMUL R12, R78.reuse, R16 ;  /* 0x000000104e0c7220 */ /* 0x040fe20000400000 */
[C---:B------:R-:W-:Y:S01]  /*5aa0*/  FMUL R13, R78.reuse, R17 ;  /* 0x000000114e0d7220 */ /* 0x040fe20000400000 */
[C---:B------:R-:W-:Y:S01]  /*5ab0*/  FMUL R16, R78.reuse, R20 ;  /* 0x000000144e107220 */ /* 0x040fe20000400000 */
[C---:B------:R-:W-:Y:S01]  /*5ac0*/  FMUL R17, R78.reuse, R21 ;  /* 0x000000154e117220 */ /* 0x040fe20000400000 */
[----:B------:R-:W-:Y:S02]  /*5ad0*/  HADD2.F32 R104, -RZ, R103.H1_H1 ;  /* 0x30000067ff687230 */ /* 0x000fe40000004100 */
[C---:B------:R-:W-:Y:S01]  /*5ae0*/  FMUL R20, R78.reuse, R24 ;  /* 0x000000184e147220 */ /* 0x040fe20000400000 */
[C---:B------:R-:W-:Y:S01]  /*5af0*/  FMUL R21, R78.reuse, R25 ;  /* 0x000000194e157220 */ /* 0x040fe20000400000 */
[C---:B------:R-:W-:Y:S01]  /*5b00*/  FMUL R24, R78.reuse, R28 ;  /* 0x0000001c4e187220 */ /* 0x040fe20000400000 */
[C---:B------:R-:W-:Y:S01]  /*5b10*/  FMUL R25, R78.reuse, R29 ;  /* 0x0000001d4e197220 */ /* 0x040fe20000400000 */
[C---:B------:R-:W-:Y:S01]  /*5b20*/  FMUL R28, R78.reuse, R32 ;  /* 0x000000204e1c7220 */ /* 0x040fe20000400000 */
[C---:B------:R-:W-:Y:S01]  /*5b30*/  FMUL R29, R78.reuse, R33 ;  /* 0x000000214e1d7220 */ /* 0x040fe20000400000 */
[C---:B------:R-:W-:Y:S01]  /*5b40*/  FMUL R32, R78.reuse, R36 ;  /* 0x000000244e207220 */ /* 0x040fe20000400000 */
[----:B------:R-:W-:Y:S01]  /*5b50*/  F2FP.F16.E4M3.UNPACK_B R107, R154 ;  /* 0x0000009aff6b723e */ /* 0x000fe200020006ff */
[C---:B------:R-:W-:Y:S01]  /*5b60*/  FMUL R33, R78.reuse, R37 ;  /* 0x000000254e217220 */ /* 0x040fe20000400000 */
[C---:B------:R-:W-:Y:S01]  /*5b70*/  FMUL R36, R78.reuse, R40 ;  /* 0x000000284e247220 */ /* 0x040fe20000400000 */
[----:B------:R-:W-:Y:S01]  /*5b80*/  F2FP.F16.E4M3.UNPACK_B R109, R154.H1 ;  /* 0x0000009aff6d723e */ /* 0x000fe200030006ff */
[C---:B------:R-:W-:Y:S01]  /*5b90*/  FMUL R37, R78.reuse, R41 ;  /* 0x000000294e257220 */ /* 0x040fe20000400000 */
[----:B------:R-:W-:Y:S02]  /*5ba0*/  HADD2.F32 R108, -RZ, R107.H1_H1 ;  /* 0x3000006bff6c7230 */ /* 0x000fe40000004100 */
        /* <DEDUP_REMOVED lines=26> */
[C---:B------:R-:W-:Y:S01]  /*5d50*/  FFMA R3, R81.reuse, R84, R3 ;  /* 0x0000005451037223 */ /* 0x040fe20000000003 */
[C---:B------:R-:W-:Y:S01]  /*5d60*/  FFMA R7, R81.reuse, R86, R7 ;  /* 0x0000005651077223 */ /* 0x040fe20000000007 */
[----:B------:R-:W-:Y:S01]  /*5d70*/  F2FP.F16.E4M3.UNPACK_B R127, R159 ;  /* 0x0000009fff7f723e */ /* 0x000fe200020006ff */
[C---:B------:R-:W-:Y:S01]  /*5d80*/  FFMA R4, R81.reuse, R85, R4 ;  /* 0x0000005551047223 */ /* 0x040fe20000000004 */
[C---:B------:R-:W-:Y:S01]  /*5d90*/  FFMA R5, R81.reuse, R88, R5 ;  /* 0x0000005851057223 */ /* 0x040fe20000000005 */
[----:B------:R-:W-:Y:S01]  /*5da0*/  F2FP.F16.E4M3.UNPACK_B R129, R159.H1 ;  /* 0x0000009fff81723e */ /* 0x000fe200030006ff */
[----:B------:R-:W-:Y:S01]  /*5db0*/  FFMA R6, R81, R87, R6 ;  /* 0x0000005751067223 */ /* 0x000fe20000000006 */
[----:B------:R-:W-:Y:S01]  /*5dc0*/  F2FP.SATFINITE.E4M3.F32.PACK_AB_MERGE_C R185, R7, R3, RZ ;  /* 0x0000000307b9723e */ /* 0x000fe200048070ff */
[----:B------:R-:W-:Y:S02]  /*5dd0*/  HADD2.F32 R124, -RZ, R123.H1_H1 ;  /* 0x3000007bff7c7230 */ /* 0x000fe40000004100 */
[----:B------:R-:W-:Y:S01]  /*5de0*/  FMUL R11, R78, R11 ;  /* 0x0000000b4e0b7220 */ /* 0x000fe20000400000 */
[----:B------:R-:W-:Y:S01]  /*5df0*/  HADD2.F32 R128, -RZ, R127.H1_H1 ;  /* 0x3000007fff807230 */ /* 0x000fe20000004100 */
[----:B------:R-:W-:Y:S01]  /*5e00*/  F2FP.SATFINITE.E4M3.F32.PACK_AB_MERGE_C R184, R2, R0, R185 ;  /* 0x0000000002b8723e */ /* 0x000fe200048070b9 */
[C---:B------:R-:W-:Y:S01]  /*5e10*/  FMUL R10, R78.reuse, R14 ;  /* 0x0000000e4e0a7220 */ /* 0x040fe20000400000 */
[C---:B------:R-:W-:Y:S01]  /*5e20*/  FFMA R11, R81.reuse, R90, R11 ;  /* 0x0000005a510b7223 */ /* 0x040fe2000000000b */
[C---:B------:R-:W-:Y:S01]  /*5e30*/  FFMA R8, R81.reuse, R89, R8 ;  /* 0x0000005951087223 */ /* 0x040fe20000000008 */
[----:B------:R-:W-:Y:S01]  /*5e40*/  FFMA R9, R81, R92, R9 ;  /* 0x0000005c51097223 */ /* 0x000fe20000000009 */
[----:B------:R-:W-:Y:S01]  /*5e50*/  F2FP.F16.E4M3.UNPACK_B R131, R160 ;  /* 0x000000a0ff83723e */ /* 0x000fe200020006ff */
[----:B------:R-:W-:Y:S01]  /*5e60*/  HADD2.F32 R98, -RZ, R97.H1_H1 ;  /* 0x30000061ff627230 */ /* 0x000fe20000004100 */
[----:B------:R-:W-:Y:S01]  /*5e70*/  F2FP.SATFINITE.E4M3.F32.PACK_AB_MERGE_C R186, R11, R6, RZ ;  /* 0x000000060bba723e */ /* 0x000fe200048070ff */
[----:B------:R-:W-:Y:S01]  /*5e80*/  FFMA R10, R81, R91, R10 ;  /* 0x0000005b510a7223 */ /* 0x000fe2000000000a */
[----:B------:R-:W-:Y:S02]  /*5e90*/  HADD2.F32 R97, -RZ, R99.H0_H0 ;  /* 0x20000063ff617230 */ /* 0x000fe40000004100 */
[C---:B------:R-:W-:Y:S01]  /*5ea0*/  FMUL R15, R78.reuse, R15 ;  /* 0x0000000f4e0f7220 */ /* 0x040fe20000400000 */
[----:B------:R-:W-:Y:S01]  /*5eb0*/  F2FP.SATFINITE.E4M3.F32.PACK_AB_MERGE_C R185, R5, R4, R186 ;  /* 0x0000000405b9723e */ /* 0x000fe200048070ba */
[----:B------:R-:W-:Y:S02]  /*5ec0*/  HADD2.F32 R132, -RZ, R131.H1_H1 ;  /* 0x30000083ff847230 */ /* 0x000fe40000004100 */
[C---:B------:R-:W-:Y:S01]  /*5ed0*/  FMUL R14, R78.reuse, R18 ;  /* 0x000000124e0e7220 */ /* 0x040fe20000400000 */
[C---:B------:R-:W-:Y:S01]  /*5ee0*/  FFMA R15, R81.reuse, R94, R15 ;  /* 0x0000005e510f7223 */ /* 0x040fe2000000000f */
[C---:B------:R-:W-:Y:S01]  /*5ef0*/  FFMA R12, R81.reuse, R93, R12 ;  /* 0x0000005d510c7223 */ /* 0x040fe2000000000c */
[----:B------:R-:W-:Y:S01]  /*5f00*/  FFMA R13, R81, R96, R13 ;  /* 0x00000060510d7223 */ /* 0x000fe2000000000d */
[----:B------:R-:W-:Y:S01]  /*5f10*/  F2FP.F16.E4M3.UNPACK_B R133, R160.H1 ;  /* 0x000000a0ff85723e */ /* 0x000fe200030006ff */
[--C-:B------:R-:W-:Y:S01]  /*5f20*/  HADD2.F32 R99, -RZ, R101.reuse.H0_H0 ;  /* 0x20000065ff637230 */ /* 0x100fe20000004100 */
[----:B------:R-:W-:Y:S01]  /*5f30*/  F2FP.SATFINITE.E4M3.F32.PACK_AB_MERGE_C R186, R15, R10, RZ ;  /* 0x0000000a0fba723e */ /* 0x000fe200048070ff */
[----:B------:R-:W-:Y:S01]  /*5f40*/  FFMA R14, R81, R95, R14 ;  /* 0x0000005f510e7223 */ /* 0x000fe2000000000e */
[C---:B------:R-:W-:Y:S01]  /*5f50*/  FMUL R19, R78.reuse, R19 ;  /* 0x000000134e137220 */ /* 0x040fe20000400000 */
[----:B------:R-:W-:Y:S01]  /*5f60*/  HADD2.F32 R102, -RZ, R101.H1_H1 ;  /* 0x30000065ff667230 */ /* 0x000fe20000004100 */
[----:B------:R-:W-:Y:S01]  /*5f70*/  F2FP.SATFINITE.E4M3.F32.PACK_AB_MERGE_C R186, R9, R8, R186 ;  /* 0x0000000809ba723e */ /* 0x000fe200048070ba */
[----:B------:R-:W-:Y:S02]  /*5f80*/  HADD2.F32 R101, -RZ, R103.H0_H0 ;  /* 0x20000067ff657230 */ /* 0x000fe40000004100 */
[C---:B------:R-:W-:Y:S01]  /*5f90*/  FFMA R19, R81.reuse, R98, R19 ;  /* 0x0000006251137223 */ /* 0x040fe20000000013 */
[C---:B------:R-:W-:Y:S01]  /*5fa0*/  FFMA R16, R81.reuse, R97, R16 ;  /* 0x0000006151107223 */ /* 0x040fe20000000010 */
[----:B------:R-:W-:Y:S01]  /*5fb0*/  FFMA R17, R81, R100, R17 ;  /* 0x0000006451117223 */ /* 0x000fe20000000011 */
[C---:B------:R-:W-:Y:S01]  /*5fc0*/  FMUL R18, R78.reuse, R22 ;  /* 0x000000164e127220 */ /* 0x040fe20000400000 */
[----:B------:R-:W-:Y:S01]  /*5fd0*/  F2FP.F16.E4M3.UNPACK_B R135, R161 ;  /* 0x000000a1ff87723e */ /* 0x000fe200020006ff */
        /* <DEDUP_REMOVED lines=10> */
[----:B------:R1:W-:Y:S01]  /*6080*/  STS.128 [R172+UR49+0x4200], R184 ;  /* 0x004200b8ac007988 */ /* 0x0003e20008000c31 */
[----:B------:R-:W-:Y:S01]  /*6090*/  HADD2.F32 R136, -RZ, R135.H1_H1 ;  /* 0x30000087ff887230 */ /* 0x000fe20000004100 */
[----:B------:R-:W-:Y:S01]  /*60a0*/  F2FP.SATFINITE.E4M3.F32.PACK_AB_MERGE_C R196, R23, R18, RZ ;  /* 0x0000001217c4723e */ /* 0x000fe200048070ff */
[C---:B------:R-:W-:Y:S01]  /*60b0*/  FMUL R22, R78.reuse, R26 ;  /* 0x0000001a4e167220 */ /* 0x040fe20000400000 */
[C---:B------:R-:W-:Y:S01]  /*60c0*/  FMUL R27, R78.reuse, R27 ;  /* 0x0000001b4e1b7220 */ /* 0x040fe20000400000 */
[--C-:B------:R-:W-:Y:S01]  /*60d0*/  HADD2.F32 R107, -RZ, R109.reuse.H0_H0 ;  /* 0x2000006dff6b7230 */ /* 0x100fe20000004100 */
[----:B------:R-:W-:Y:S01]  /*60e0*/  F2FP.SATFINITE.E4M3.F32.PACK_AB_MERGE_C R196, R17, R16, R196 ;  /* 0x0000001011c4723e */ /* 0x000fe200048070c4 */
[C---:B------:R-:W-:Y:S01]  /*60f0*/  FFMA R22, R81.reuse, R103, R22 ;  /* 0x0000006751167223 */ /* 0x040fe20000000016 */
[C---:B------:R-:W-:Y:S01]  /*6100*/  FFMA R27, R81.reuse, R106, R27 ;  /* 0x0000006a511b7223 */ /* 0x040fe2000000001b */
[C---:B------:R-:W-:Y:S01]  /*6110*/  FFMA R24, R81.reuse, R105, R24 ;  /* 0x0000006951187223 */ /* 0x040fe20000000018 */
[----:B------:R-:W-:Y:S01]  /*6120*/  F2FP.F16.E4M3.UNPACK_B R137, R161.H1 ;  /* 0x000000a1ff89723e */ /* 0x000fe200030006ff */
[----:B------:R-:W-:Y:S02]  /*6130*/  HADD2.F32 R110, -RZ, R109.H1_H1 ;  /* 0x3000006dff6e7230 */ /* 0x000fe40000004100 */
[----:B------:R-:W-:Y:S01]  /*6140*/  FFMA R25, R81, R108, R25 ;  /* 0x0000006c51197223 */ /* 0x000fe20000000019 */
[----:B------:R-:W-:Y:S01]  /*6150*/  F2FP.SATFINITE.E4M3.F32.PACK_AB_MERGE_C R197, R27, R22, RZ ;  /* 0x000000161bc5723e */ /* 0x000fe200048070ff */
[----:B------:R-:W-:Y:S02]  /*6160*/  HADD2.F32 R109, -RZ, R111.H0_H0 ;  /* 0x2000006fff6d7230 */ /* 0x000fe40000004100 */
[C---:B------:R-:W-:Y:S01]  /*6170*/  FMUL R26, R78.reuse, R30 ;  /* 0x0000001e4e1a7220 */ /* 0x040fe20000400000 */
[C---:B------:R-:W-:Y:S01]  /*6180*/  FMUL R31, R78.reuse, R31 ;  /* 0x0000001f4e1f7220 */ /* 0x040fe20000400000 */
[--C-:B------:R-:W-:Y:S01]  /*6190*/  HADD2.F32 R111, -RZ, R113.reuse.H0_H0 ;  /* 0x20000071ff6f7230 */ /* 0x100fe20000004100 */
[----:B------:R-:W-:Y:S01]  /*61a0*/  F2FP.SATFINITE.E4M3.F32.PACK_AB_MERGE_C R197, R21, R20, R197 ;  /* 0x0000001415c5723e */ /* 0x000fe200048070c5 */
[C---:B------:R-:W-:Y:S01]  /*61b0*/  FFMA R26, R81.reuse, R107, R26 ;  /* 0x0000006b511a7223 */ /* 0x040fe2000000001a */
[C---:B------:R-:W-:Y:S01]  /*61c0*/  FFMA R31, R81.reuse, R110, R31 ;  /* 0x0000006e511f7223 */ /* 0x040fe2000000001f */
[C---:B------:R-:W-:Y:S01]  /*61d0*/  FFMA R28, R81.reuse, R109, R28 ;  /* 0x0000006d511c7223 */ /* 0x040fe2000000001c */
[----:B------:R-:W-:Y:S01]  /*61e0*/  F2FP.F16.E4M3.UNPACK_B R139, R162 ;  /* 0x000000a2ff8b723e */ /* 0x000fe200020006ff */
[----:B------:R-:W-:Y:S02]  /*61f0*/  HADD2.F32 R114, -RZ, R113.H1_H1 ;  /* 0x30000071ff727230 */ /* 0x000fe40000004100 */
[----:B------:R-:W-:Y:S01]  /*6200*/  FFMA R29, R81, R112, R29 ;  /* 0x00000070511d7223 */ /* 0x000fe2000000001d */
[----:B------:R-:W-:Y:S01]  /*6210*/  F2FP.SATFINITE.E4M3.F32.PACK_AB_MERGE_C R198, R31, R26, RZ ;  /* 0x0000001a1fc6723e */ /* 0x000fe200048070ff */
[----:B------:R-:W-:Y:S02]  /*6220*/  HADD2.F32 R113, -RZ, R115.H0_H0 ;  /* 0x20000073ff717230 */ /* 0x000fe40000004100 */
[C---:B------:R-:W-:Y:S01]  /*6230*/  FMUL R30, R78.reuse, R34 ;  /* 0x000000224e1e7220 */ /* 0x040fe20000400000 */
[----:B------:R-:W-:Y:S01]  /*6240*/  HADD2.F32 R140, -RZ, R139.H1_H1 ;  /* 0x3000008bff8c7230 */ /* 0x000fe20000004100 */
[----:B------:R-:W-:Y:S01]  /*6250*/  F2FP.SATFINITE.E4M3.F32.PACK_AB_MERGE_C R198, R25, R24, R198 ;  /* 0x0000001819c6723e */ /* 0x000fe200048070c6 */
[C---:B------:R-:W-:Y:S01]  /*6260*/  FMUL R35, R78.reuse, R35 ;  /* 0x000000234e237220 */ /* 0x040fe20000400000 */
[--C-:B------:R-:W-:Y:S02]  /*6270*/  HADD2.F32 R115, -RZ, R117.reuse.H0_H0 ;  /* 0x20000075ff737230 */ /* 0x100fe40000004100 */
[C---:B------:R-:W-:Y:S01]  /*6280*/  FFMA R30, R81.reuse, R111, R30 ;  /* 0x0000006f511e7223 */ /* 0x040fe2000000001e */
[----:B------:R-:W-:Y:S02]  /*6290*/  HADD2.F32 R118, -RZ, R117.H1_H1 ;  /* 0x30000075ff767230 */ /* 0x000fe40000004100 */
[C---:B------:R-:W-:Y:S01]  /*62a0*/  FFMA R35, R81.reuse, R114, R35 ;  /* 0x0000007251237223 */ /* 0x040fe20000000023 */
[C---:B------:R-:W-:Y:S01]  /*62b0*/  FFMA R32, R81.reuse, R113, R32 ;  /* 0x0000007151207223 */ /* 0x040fe20000000020 */
[----:B------:R-:W-:Y:S01]  /*62c0*/  F2FP.F16.E4M3.UNPACK_B R141, R162.H1 ;  /* 0x000000a2ff8d723e */ /* 0x000fe200030006ff */
[----:B------:R-:W-:Y:S01]  /*62d0*/  FFMA R33, R81, R116, R33 ;  /* 0x0000007451217223 */ /* 0x000fe20000000021 */
[----:B------:R-:W-:Y:S01]  /*62e0*/  HADD2.F32 R117, -RZ, R119.H0_H0 ;  /* 0x20000077ff757230 */ /* 0x000fe20000004100 */
        /* <DEDUP_REMOVED lines=9> */
[----:B------:R1:W-:Y:S01]  /*6380*/  STS.128 [R204+0x4010], R196 ;  /* 0x004010c4cc007388 */ /* 0x0003e20000000c00 */
[----:B------:R-:W-:Y:S01]  /*6390*/  FFMA R37, R81, R120, R37 ;  /* 0x0000007851257223 */ /* 0x000fe20000000025 */
[----:B------:R-:W-:Y:S01]  /*63a0*/  F2FP.SATFINITE.E4M3.F32.PACK_AB_MERGE_C R200, R39, R34, RZ ;  /* 0x0000002227c8723e */ /* 0x000fe200048070ff */
[----:B------:R-:W-:Y:S02]  /*63b0*/  HADD2.F32 R122, -RZ, R121.H1_H1 ;  /* 0x30000079ff7a7230 */ /* 0x000fe40000004100 */
[C---:B------:R-:W-:Y:S01]  /*63c0*/  FMUL R38, R78.reuse, R42 ;  /* 0x0000002a4e267220 */ /* 0x040fe20000400000 */
[----:B------:R-:W-:Y:S01]  /*63d0*/  HADD2.F32 R121, -RZ, R123.H0_H0 ;  /* 0x2000007bff797230 */ /* 0x000fe20000004100 */
[----:B------:R-:W-:Y:S01]  /*63e0*/  F2FP.SATFINITE.E4M3.F32.PACK_AB_MERGE_C R200, R33, R32, R200 ;  /* 0x0000002021c8723e */ /* 0x000fe200048070c8 */
[----:B------:R-:W-:Y:S02]  /*63f0*/  HADD2.F32 R144, -RZ, R143.H1_H1 ;  /* 0x3000008fff907230 */ /* 0x000fe40000004100 */
[C---:B------:R-:W-:Y:S01]  /*6400*/  FFMA R38, R81.reuse, R119, R38 ;  /* 0x0000007751267223 */ /* 0x040fe20000000026 */
[C---:B------:R-:W-:Y:S01]  /*6410*/  FMUL R43, R78.reuse, R43 ;  /* 0x0000002b4e2b7220 */ /* 0x040fe20000400000 */
[--C-:B------:R-:W-:Y:S02]  /*6420*/  HADD2.F32 R123, -RZ, R125.reuse.H0_H0 ;  /* 0x2000007dff7b7230 */ /* 0x100fe40000004100 */
[C---:B------:R-:W-:Y:S01]  /*6430*/  FMUL R42, R78.reuse, R46 ;  /* 0x0000002e4e2a7220 */ /* 0x040fe20000400000 */
[----:B------:R-:W-:Y:S02]  /*6440*/  HADD2.F32 R126, -RZ, R125.H1_H1 ;  /* 0x3000007dff7e7230 */ /* 0x000fe40000004100 */
[C---:B------:R-:W-:Y:S01]  /*6450*/  FFMA R43, R81.reuse, R122, R43 ;  /* 0x0000007a512b7223 */ /* 0x040fe2000000002b */
[----:B------:R-:W-:Y:S01]  /*6460*/  F2FP.F16.E4M3.UNPACK_B R145, R163.H1 ;  /* 0x000000a3ff91723e */ /* 0x000fe200030006ff */
[C---:B------:R-:W-:Y:S01]  /*6470*/  FFMA R40, R81.reuse, R121, R40 ;  /* 0x0000007951287223 */ /* 0x040fe20000000028 */
[----:B------:R-:W-:Y:S01]  /*6480*/  FFMA R41, R81, R124, R41 ;  /* 0x0000007c51297223 */ /* 0x000fe20000000029 */
[----:B------:R-:W-:Y:S01]  /*6490*/  ISETP.NE.AND P0, PT, R193, RZ, PT ;  /* 0x000000ffc100720c */ /* 0x000fe20003f05270 */
[----:B------:R-:W-:Y:S01]  /*64a0*/  HADD2.F32 R125, -RZ, R127.H0_H0 ;  /* 0x2000007fff7d7230 */ /* 0x000fe20000004100 */
[----:B------:R-:W-:Y:S01]  /*64b0*/  F2FP.SATFINITE.E4M3.F32.PACK_AB_MERGE_C R201, R43, R38, RZ ;  /* 0x000000262bc9723e */ /* 0x000fe200048070ff */
[----:B------:R-:W-:Y:S01]  /*64c0*/  FFMA R42, R81, R123, R42 ;  /* 0x0000007b512a7223 */ /* 0x000fe2000000002a */
[C---:B------:R-:W-:Y:S01]  /*64d0*/  FMUL R47, R78.reuse, R47 ;  /* 0x0000002f4e2f7220 */ /* 0x040fe20000400000 */
[--C-:B------:R-:W-:Y:S01]  /*64e0*/  HADD2.F32 R127, -RZ, R129.reuse.H0_H0 ;  /* 0x20000081ff7f7230 */ /* 0x100fe20000004100 */
[----:B------:R-:W-:Y:S01]  /*64f0*/  F2FP.SATFINITE.E4M3.F32.PACK_AB_MERGE_C R201, R37, R36, R201 ;  /* 0x0000002425c9723e */ /* 0x000fe200048070c9 */
[----:B------:R-:W-:Y:S02]  /*6500*/  HADD2.F32 R130, -RZ, R129.H1_H1 ;  /* 0x30000081ff827230 */ /* 0x000fe40000004100 */
[C---:B------:R-:W-:Y:S01]  /*6510*/  FFMA R47, R81.reuse, R126, R47 ;  /* 0x0000007e512f7223 */ /* 0x040fe2000000002f */
[C---:B------:R-:W-:Y:S01]  /*6520*/  FFMA R44, R81.reuse, R125, R44 ;  /* 0x0000007d512c7223 */ /* 0x040fe2000000002c */
[C---:B------:R-:W-:Y:S01]  /*6530*/  FFMA R45, R81.reuse, R128, R45 ;  /* 0x00000080512d7223 */ /* 0x040fe2000000002d */
[----:B------:R-:W-:Y:S02]  /*6540*/  HADD2.F32 R129, -RZ, R131.H0_H0 ;  /* 0x20000083ff817230 */ /* 0x000fe40000004100 */
[C---:B------:R-:W-:Y:S01]  /*6550*/  FMUL R46, R78.reuse, R50 ;  /* 0x000000324e2e7220 */ /* 0x040fe20000400000 */
[C---:B------:R-:W-:Y:S01]  /*6560*/  FMUL R51, R78.reuse, R51 ;  /* 0x000000334e337220 */ /* 0x040fe20000400000 */
[--C-:B------:R-:W-:Y:S02]  /*6570*/  HADD2.F32 R131, -RZ, R133.reuse.H0_H0 ;  /* 0x20000085ff837230 */ /* 0x100fe40000004100 */
[C---:B------:R-:W-:Y:S01]  /*6580*/  FMUL R50, R78.reuse, R54 ;  /* 0x000000364e327220 */ /* 0x040fe20000400000 */
[C---:B------:R-:W-:Y:S01]  /*6590*/  FFMA R46, R81.reuse, R127, R46 ;  /* 0x0000007f512e7223 */ /* 0x040fe2000000002e */
[----:B------:R-:W-:Y:S02]  /*65a0*/  HADD2.F32 R134, -RZ, R133.H1_H1 ;  /* 0x30000085ff867230 */ /* 0x000fe40000004100 */
[C---:B------:R-:W-:Y:S01]  /*65b0*/  FFMA R51, R81.reuse, R130, R51 ;  /* 0x0000008251337223 */ /* 0x040fe20000000033 */
[----:B------:R-:W-:Y:S02]  /*65c0*/  HADD2.F32 R133, -RZ, R135.H0_H0 ;  /* 0x20000087ff857230 */ /* 0x000fe40000004100 */
[C---:B------:R-:W-:Y:S01]  /*65d0*/  FMUL R55, R78.reuse, R55 ;  /* 0x000000374e377220 */ /* 0x040fe20000400000 */
[C---:B------:R-:W-:Y:S01]  /*65e0*/  FFMA R48, R81.reuse, R129, R48 ;  /* 0x0000008151307223 */ /* 0x040fe20000000030 */
[C---:B------:R-:W-:Y:S01]  /*65f0*/  FFMA R49, R81.reuse, R132, R49 ;  /* 0x0000008451317223 */ /* 0x040fe20000000031 */
[--C-:B------:R-:W-:Y:S02]  /*6600*/  HADD2.F32 R135, -RZ, R137.reuse.H0_H0 ;  /* 0x20000089ff877230 */ /* 0x100fe40000004100 */
[C---:B------:R-:W-:Y:S01]  /*6610*/  FFMA R50, R81.reuse, R131, R50 ;  /* 0x0000008351327223 */ /* 0x040fe20000000032 */
[----:B------:R-:W-:Y:S02]  /*6620*/  HADD2.F32 R138, -RZ, R137.H1_H1 ;  /* 0x30000089ff8a7230 */ /* 0x000fe40000004100 */
[C---:B------:R-:W-:Y:S01]  /*6630*/  FMUL R54, R78.reuse, R58 ;  /* 0x0000003a4e367220 */ /* 0x040fe20000400000 */
[----:B------:R-:W-:Y:S02]  /*6640*/  HADD2.F32 R137, -RZ, R139.H0_H0 ;  /* 0x2000008bff897230 */ /* 0x000fe40000004100 */
[C---:B------:R-:W-:Y:S01]  /*6650*/  FFMA R55, R81.reuse, R134, R55 ;  /* 0x0000008651377223 */ /* 0x040fe20000000037 */
        /* <DEDUP_REMOVED lines=16> */
[----:B------:R-:W-:Y:S01]  /*6760*/  FFMA R63, R81, R142, R63 ;  /* 0x0000008e513f7223 */ /* 0x000fe2000000003f */
[----:B------:R-:W-:Y:S01]  /*6770*/  FMUL R67, R78, R67 ;  /* 0x000000434e437220 */ /* 0x000fe20000400000 */
[----:B------:R-:W-:Y:S01]  /*6780*/  F2FP.SATFINITE.E4M3.F32.PACK_AB_MERGE_C R202, R47, R42, RZ ;  /* 0x0000002a2fca723e */ /* 0x000fe200048070ff */
[----:B------:R-:W-:Y:S01]  /*6790*/  FFMA R60, R81, R141, R60 ;  /* 0x0000008d513c7223 */ /* 0x000fe2000000003c */
[----:B------:R-:W-:Y:S01]  /*67a0*/  F2FP.SATFINITE.E4M3.F32.PACK_AB_MERGE_C R203, R51, R46, RZ ;  /* 0x0000002e33cb723e */ /* 0x000fe200048070ff */
[C---:B------:R-:W-:Y:S01]  /*67b0*/  FFMA R61, R81.reuse, R144, R61 ;  /* 0x00000090513d7223 */ /* 0x040fe2000000003d */
[C---:B------:R-:W-:Y:S01]  /*67c0*/  FFMA R62, R81.reuse, R143, R62 ;  /* 0x0000008f513e7223 */ /* 0x040fe2000000003e */
[----:B------:R-:W-:Y:S01]  /*67d0*/  FFMA R67, R81, R146, R67 ;  /* 0x0000009251437223 */ /* 0x000fe20000000043 */
[----:B------:R-:W-:Y:S02]  /*67e0*/  F2FP.SATFINITE.E4M3.F32.PACK_AB_MERGE_C R202, R41, R40, R202 ;  /* 0x0000002829ca723e */ /* 0x000fe400048070ca */
[----:B------:R-:W-:Y:S02]  /*67f0*/  F2FP.SATFINITE.E4M3.F32.PACK_AB_MERGE_C R203, R45, R44, R203 ;  /* 0x0000002c2dcb723e */ /* 0x000fe400048070cb */
[----:B------:R-:W-:Y:S02]  /*6800*/  F2FP.SATFINITE.E4M3.F32.PACK_AB_MERGE_C R212, R55, R50, RZ ;  /* 0x0000003237d4723e */ /* 0x000fe400048070ff */
[----:B------:R-:W-:Y:S01]  /*6810*/  F2FP.SATFINITE.E4M3.F32.PACK_AB_MERGE_C R213, R59, R54, RZ ;  /* 0x000000363bd5723e */ /* 0x000fe200048070ff */
[----:B------:R1:W-:Y:S01]  /*6820*/  STS.128 [R206+0x4020], R200 ;  /* 0x004020c8ce007388 */ /* 0x0003e20000000c00 */
[----:B------:R-:W-:Y:S02]  /*6830*/  F2FP.SATFINITE.E4M3.F32.PACK_AB_MERGE_C R214, R63, R58, RZ ;  /* 0x0000003a3fd6723e */ /* 0x000fe400048070ff */
[----:B------:R-:W-:Y:S02]  /*6840*/  F2FP.SATFINITE.E4M3.F32.PACK_AB_MERGE_C R215, R67, R62, RZ ;  /* 0x0000003e43d7723e */ /* 0x000fe400048070ff */
[----:B------:R-:W-:Y:S02]  /*6850*/  F2FP.SATFINITE.E4M3.F32.PACK_AB_MERGE_C R212, R49, R48, R212 ;  /* 0x0000003031d4723e */ /* 0x000fe400048070d4 */
[----:B------:R-:W-:Y:S02]  /*6860*/  F2FP.SATFINITE.E4M3.F32.PACK_AB_MERGE_C R213, R53, R52, R213 ;  /* 0x0000003435d5723e */ /* 0x000fe400048070d5 */
[----:B------:R-:W-:Y:S02]  /*6870*/  F2FP.SATFINITE.E4M3.F32.PACK_AB_MERGE_C R214, R57, R56, R214 ;  /* 0x0000003839d6723e */ /* 0x000fe400048070d6 */
[----:B------:R-:W-:Y:S02]  /*6880*/  F2FP.SATFINITE.E4M3.F32.PACK_AB_MERGE_C R215, R61, R60, R215 ;  /* 0x0000003c3dd7723e */ /* 0x000fe400048070d7 */
[----:B------:R-:W-:Y:S02]  /*6890*/  LEA R210, R181, UR49, 0x3 ;  /* 0x00000031b5d27c11 */ /* 0x000fe4000f8e18ff */
[----:B------:R-:W-:Y:S01]  /*68a0*/  @P6 SHF.L.U32 R221, R180, 0x1f, RZ ;  /* 0x0000001fb4dd6819 */ /* 0x000fe200000006ff */
[----:B------:R1:W-:Y:S01]  /*68b0*/  STS.128 [R205+0x4010], R212 ;  /* 0x004010d4cd007388 */ /* 0x0003e20000000c00 */
[----:B------:R-:W-:Y:S01]  /*68c0*/  @!PT LDS RZ, [RZ] ;  /* 0x00000000fffff984 */ /* 0x000fe20000000800 */
[----:B------:R-:W-:Y:S01]  /*68d0*/  @!PT LDS RZ, [RZ] ;  /* 0x00000000fffff984 */ /* 0x000fe20000000800 */
[----:B------:R-:W-:Y:S01]  /*68e0*/  @!PT LDS RZ, [RZ] ;  /* 0x00000000fffff984 */ /* 0x000fe20000000800 */
[----:B------:R-:W-:Y:S01]  /*68f0*/  @!PT LDS RZ, [RZ] ;  /* 0x00000000fffff984 */ /* 0x000fe20000000800 */
[----:B------:R2:W-:Y:S07]  /*6900*/  MEMBAR.ALL.CTA ;  /* 0x0000000000007992 */ /* 0x0005ee0000008000 */
[----:B--2---:R-:W2:Y:S02]  /*6910*/  FENCE.VIEW.ASYNC.S ;  /* 0x00000000000073c6 */ /* 0x004ea40000000000 */
[----:B--2---:R-:W-:Y:S06]  /*6920*/  BAR.SYNC.DEFER_BLOCKING 0x1, 0x80 ;  /* 0x0042000000007b1d */ /* 0x004fec0000010000 */
[----:B------:R-:W-:Y:S05]  /*6930*/  @P0 BRA `(.L_x_96) ;  /* 0x0000000000280947 */ /* 0x000fea0003800000 */
[----:B------:R-:W-:Y:S02]  /*6940*/  UIADD3 UR4, UPT, UPT, UR49, 0x4200, URZ ;  /* 0x0000420031047890 */ /* 0x000fe4000fffe0ff */
[----:B------:R-:W-:Y:S01]  /*6950*/  UIADD3 UR6, UP0, UPT, UR52, 0x680, URZ ;  /* 0x0000068034067890 */ /* 0x000fe2000ff1e0ff */
[----:B------:R-:W-:Y:S03]  /*6960*/  UMOV UR43, UR36 ;  /* 0x00000024002b7c82 */ /* 0x000fe60008000000 */
[----:B------:R-:W-:Y:S01]  /*6970*/  MOV R192, UR4 ;  /* 0x0000000400c07c02 */ /* 0x000fe20008000f00 */
[----:B------:R-:W-:Y:S03]  /*6980*/  UIADD3.X UR7, UPT, UPT, URZ, UR53, URZ, UP0, !UPT ;  /* 0x00000035ff077290 */ /* 0x000fe600087fe4ff */
[----:B------:R-:W-:Y:S11]  /*6990*/  R2UR UR40, R192 ;  /* 0x00000000c02872ca */ /* 0x000ff600000e0000 */
[----:B------:R-:W-:Y:S02]  /*69a0*/  @!UPT UIADD3 URZ, UPT, UPT, URZ, URZ, URZ ;  /* 0x000000fffffff290 */ /* 0x000fe4000fffe0ff */
[----:B------:R2:W-:Y:S01]  /*69b0*/  UTMASTG.3D [UR40], [UR6] ;  /* 0x00000028060073b5 */ /* 0x0005e20008010000 */
[----:B------:R0:W-:Y:S01]  /*69c0*/  UTMACMDFLUSH ;  /* 0x00000000000079b7 */ /* 0x0001e20000000000 */
[----:B--2---:R-:W-:Y:S04]  /*69d0*/  DEPBAR.LE SB0, 0x1 ;  /* 0x000080400000791a */ /* 0x004fe80000000000 */
.L_x_96:
[----:B------:R-:W-:Y:S05]  /*69e0*/  BSYNC.RECONVERGENT B0 ;  /* 0x0000000000007941 */ /* 0x000fea0003800200 */
.L_x_95:
[----:B------:R-:W-:Y:S06]  /*69f0*/  BAR.SYNC.DEFER_BLOCKING 0x1, 0x80 ;  /* 0x0042000000007b1d */ /* 0x000fec0000010000 */
[----:B------:R-:W2:Y:S01]  /*6a00*/  @P6 SYNCS.PHASECHK.TRANS64.TRYWAIT P0, [R210+URZ+0x40], R221 ;  /* 0x000040ddd20065a7 */ /* 0x000ea200080011ff */
[----:B------:R-:W-:Y:S01]  /*6a10*/  BSSY B1, `(.L_x_97) ;  /* 0x0000023000017945 */ /* 0x000fe20003800000 */
[----:B--2---:R-:W-:Y:S03]  /*6a20*/  @P6 SEL R208, RZ, 0x1, !P0 ;  /* 0x00000001ffd06807 */ /* 0x004fe60004000000 */
[----:B------:R-:W-:Y:S05]  /*6a30*/  @!P6 BRA `(.L_x_98) ;  /* 0x000000000080e947 */ /* 0x000fea0003800000 */
[----:B------:R-:W-:Y:S01]  /*6a40*/  ISETP.NE.AND P1, PT, R209, RZ, PT ;  /* 0x000000ffd100720c */ /* 0x000fe20003f25270 */
[----:B------:R-:W-:Y:S01]  /*6a50*/  BSSY B0, `(.L_x_99) ;  /* 0x000000a000007945 */ /* 0x000fe20003800000 */
[----:B------:R-:W-:Y:S11]  /*6a60*/  ISETP.NE.AND P0, PT, R208, RZ, PT ;  /* 0x000000ffd000720c */ /* 0x000ff60003f05270 */
[----:B------:R-:W-:Y:S04]  /*6a70*/  @P1 IMAD R0, R181, 0x2000, R190 ;  /* 0x00002000b5001824 */ /* 0x000fe800078e02be */
[C---:B------:R-:W-:Y:S01]  /*6a80*/  @P1 IMAD.IADD R2, R0.reuse, 0x1, R211 ;  /* 0x0000000100021824 */ /* 0x040fe200078e02d3 */
[----:B------:R-:W-:Y:S03]  /*6a90*/  @P1 IADD3 R219, PT, PT, R0, R219, RZ ;  /* 0x000000db00db1210 */ /* 0x000fe60007ffe0ff */
[----:B------:R-:W-:Y:S01]  /*6aa0*/  @P1 IMAD.IADD R217, R217, 0x1, R2 ;  /* 0x00000001d9d91824 */ /* 0x000fe200078e0202 */
[----:B------:R-:W-:Y:S06]  /*6ab0*/  @P0 BRA `(.L_x_100) ;  /* 0x00000000000c0947 */ /* 0x000fec0003800000 */
[----:B------:R-:W-:Y:S04]  /*6ac0*/  SHF.L.U32 R3, R180, 0x1f, RZ ;  /* 0x0000001fb4037819 */ /* 0x000fe800000006ff */
[----:B------:R-:W2:Y:S02]  /*6ad0*/  SYNCS.PHASECHK.TRANS64.TRYWAIT P0, [R210+URZ+0x40], R3 ;  /* 0x00004003d20075a7 */ /* 0x000ea400080011ff */
[----:B--2---:R-:W-:Y:S05]  /*6ae0*/  @!P0 BRA `(.L_x_101) ;  /* 0x0000001c00b88947 */ /* 0x004fea0003800000 */
.L_x_100:
[----:B------:R-:W-:Y:S05]  /*6af0*/  BSYNC B0 ;  /* 0x0000000000007941 */ /* 0x000fea0003800000 */
.L_x_99:
[----:B------:R-:W-:Y:S01]  /*6b00*/  ISETP.NE.AND P0, PT, R209, RZ, PT ;  /* 0x000000ffd100720c */ /* 0x000fe20003f05270 */
[----:B--2---:R-:W-:Y:S02]  /*6b10*/  VIADD R210, R210, 0x50 ;  /* 0x00000050d2d27836 */ /* 0x004fe40000000000 */
[----:B------:R-:W-:Y:S02]  /*6b20*/  IMAD.U32 R3, RZ, RZ, UR37 ;  /* 0x00000025ff037e24 */ /* 0x000fe4000f8e00ff */
[----:B------:R-:W-:Y:S03]  /*6b30*/  VIADD R181, R181, 0x1 ;  /* 0x00000001b5b57836 */ /* 0x000fe60000000000 */
[----:B------:R-:W-:Y:S05]  /*6b40*/  PRMT R3, R3, 0x654, R210 ;  /* 0x0000065403037816 */ /* 0x000fea00000000d2 */
[----:B------:R2:W3:Y:S04]  /*6b50*/  @P0 LDS.128 R148, [R0] ;  /* 0x0000000000940984 */ /* 0x0004e80000000c00 */
[----:B------:R2:W4:Y:S04]  /*6b60*/  @P0 LDS.128 R152, [R2+0x10] ;  /* 0x0000100002980984 */ /* 0x0005280000000c00 */
        /* <DEDUP_REMOVED lines=9> */
[----:B------:R-:W-:Y:S01]  /*6c00*/  SEL R181, R181, RZ, P0 ;  /* 0x000000ffb5b57207 */ /* 0x000fe20000000000 */
[----:B-----5:R5:W-:Y:S02]  /*6c10*/  SYNCS.ARRIVE.TRANS64.RED.A1T0 RZ, [R3+URZ], RZ ;  /* 0x000000ff03ff79a7 */ /* 0x020be400081004ff */
[----:B-----5:R-:W-:Y:S04]  /*6c20*/  SEL R3, RZ, 0x1, P0 ;  /* 0x00000001ff037807 */ /* 0x020fe80000000000 */
[----:B--234-:R-:W-:Y:S02]  /*6c30*/  LOP3.LUT R180, R180, R3, RZ, 0x3c, !PT ;  /* 0x00000003b4b47212 */ /* 0x01cfe400078e3cff */
.L_x_98:
[----:B------:R-:W-:Y:S05]  /*6c40*/  BSYNC B1 ;  /* 0x0000000000017941 */ /* 0x000fea0003800000 */
.L_x_97:
[----:B------:R-:W-:Y:S05]  /*6c50*/  VIADD R0, R80, 0x40 ;  /* 0x0000004050007836 */ /* 0x000fea0000000000 */
[----:B------:R-:W-:Y:S04]  /*6c60*/  SHF.R.U32.HI R0, RZ, 0x15, R0 ;  /* 0x00000015ff007819 */ /* 0x000fe80000011600 */
[----:B------:R-:W-:Y:S11]  /*6c70*/  LOP3.LUT P0, RZ, R0, 0x3, R173, 0x48, !PT ;  /* 0x0000000300ff7812 */ /* 0x000ff600078048ad */
[----:B------:R-:W-:Y:S02]  /*6c80*/  @!UPT UIADD3 URZ, UPT, UPT, URZ, URZ, URZ ;  /* 0x000000fffffff290 */ /* 0x000fe4000fffe0ff */
[----:B------:R-:W-:Y:S05]  /*6c90*/  @!P0 BRA `(.L_x_102) ;  /* 0x0000000000408947 */ /* 0x000fea0003800000 */
[----:B------:R-:W2:Y:S01]  /*6ca0*/  LDCU.64 UR8, c[0x4][0x70] ;  /* 0x01000e00ff0877ac */ /* 0x000ea20008000a00 */
[----:B------:R-:W-:Y:S01]  /*6cb0*/  MOV R3, 0x0 ;  /* 0x0000000000037802 */ /* 0x000fe20000000f00 */
[----:B------:R-:W-:Y:S02]  /*6cc0*/  HFMA2 R12, -RZ, RZ, 0, 5.9604644775390625e-08 ;  /* 0x00000001ff0c7431 */ /* 0x000fe400000001ff */
[----:B------:R-:W-:Y:S02]  /*6cd0*/  IMAD.MOV.U32 R8, RZ, RZ, 0x192 ;  /* 0x00000192ff087424 */ /* 0x000fe400078e00ff */
[----:B------:R-:W-:Y:S01]  /*6ce0*/  IMAD.MOV.U32 R13, RZ, RZ, RZ ;  /* 0x000000ffff0d7224 */ /* 0x000fe200078e00ff */
[----:B------:R-:W3:Y:S01]  /*6cf0*/  LDCU.64 UR6, c[0x4][0x78] ;  /* 0x01000f00ff0677ac */ /* 0x000ee20008000a00 */
[----:B------:R-:W4:Y:S01]  /*6d00*/  LDC.64 R2, c[0x4][R3] ;  /* 0x0100000003027b82 */ /* 0x000f220000000a00 */
[----:B------:R-:W5:Y:S01]  /*6d10*/  LDCU.64 UR4, c[0x4][0x10] ;  /* 0x01000200ff0477ac */ /* 0x000f620008000a00 */
[----:B--2---:R-:W-:Y:S01]  /*6d20*/  MOV R5, UR9 ;  /* 0x0000000900057c02 */ /* 0x004fe20008000f00 */
[----:B------:R-:W-:Y:S01]  /*6d30*/  IMAD.U32 R4, RZ, RZ, UR8 ;  /* 0x00000008ff047e24 */ /* 0x000fe2000f8e00ff */
[----:B---3--:R-:W-:Y:S01]  /*6d40*/  MOV R7, UR7 ;  /* 0x0000000700077c02 */ /* 0x008fe20008000f00 */
[----:B------:R-:W-:Y:S01]  /*6d50*/  IMAD.U32 R6, RZ, RZ, UR6 ;  /* 0x00000006ff067e24 */ /* 0x000fe2000f8e00ff */
[----:B-----5:R-:W-:Y:S01]  /*6d60*/  MOV R11, UR5 ;  /* 0x00000005000b7c02 */ /* 0x020fe20008000f00 */
[----:B------:R-:W-:Y:S02]  /*6d70*/  IMAD.U32 R10, RZ, RZ, UR4 ;  /* 0x00000004ff0a7e24 */ /* 0x000fe4000f8e00ff */
[----:B------:R-:W-:Y:S07]  /*6d80*/  LEPC R20, `(.L_x_102) ;  /* 0x000000001014794e */ /* 0x000fee0000000000 */
[----:B-1--4-:R-:W-:Y:S05]  /*6d90*/  CALL.ABS.NOINC R2 ;  /* 0x0000000002007343 */ /* 0x012fea0003c00000 */
.L_x_102:
[----:B------:R-:W-:Y:S01]  /*6da0*/  ISETP.NE.AND P0, PT, R193, RZ, PT ;  /* 0x000000ffc100720c */ /* 0x000fe20003f05270 */
[----:B------:R-:W-:Y:S05]  /*6db0*/  WARPSYNC.ALL ;  /* 0x0000000000007948 */ /* 0x000fea0003800000 */
[----:B------:R-:W-:Y:S01]  /*6dc0*/  R2UR UR4, R80 ;  /* 0x00000000500472ca */ /* 0x000fe200000e0000 */
[----:B------:R-:W-:Y:S01]  /*6dd0*/  BSSY.RECONVERGENT B0, `(.L_x_103) ;  /* 0x000011d000007945 */ /* 0x000fe20003800200 */
[----:B------:R-:W-:Y:S02]  /*6de0*/  F2FP.F16.E4M3.UNPACK_B R11, R149 ;  /* 0x00000095ff0b723e */ /* 0x000fe400020006ff */
[----:B------:R-:W-:Y:S02]  /*6df0*/  F2FP.F16.E4M3.UNPACK_B R10, R150 ;  /* 0x00000096ff0a723e */ /* 0x000fe400020006ff */
[----:B------:R-:W-:Y:S01]  /*6e00*/  F2FP.F16.E4M3.UNPACK_B R9, R151 ;  /* 0x00000097ff09723e */ /* 0x000fe200020006ff */
[--C-:B------:R-:W-:Y:S01]  /*6e10*/  HADD2.F32 R83, -RZ, R11.reuse.H0_H0 ;  /* 0x2000000bff537230 */ /* 0x100fe20000004100 */
[----:B------:R-:W-:Y:S01]  /*6e20*/  F2FP.F16.E4M3.UNPACK_B R8, R152 ;  /* 0x00000098ff08723e */ /* 0x000fe200020006ff */
[----:B------:R-:W-:Y:S01]  /*6e30*/  HADD2.F32 R84, -RZ, R11.H1_H1 ;  /* 0x3000000bff547230 */ /* 0x000fe20000004100 */
[----:B------:R-:W-:Y:S01]  /*6e40*/  F2FP.F16.E4M3.UNPACK_B R7, R153 ;  /* 0x00000099ff07723e */ /* 0x000fe200020006ff */
[--C-:B------:R-:W-:Y:S01]  /*6e50*/  HADD2.F32 R87, -RZ, R10.reuse.H0_H0 ;  /* 0x2000000aff577230 */ /* 0x100fe20000004100 */
[----:B------:R-:W-:Y:S01]  /*6e60*/  F2FP.F16.E4M3.UNPACK_B R6, R154 ;  /* 0x0000009aff06723e */ /* 0x000fe200020006ff */
[----:B------:R-:W-:Y:S01]  /*6e70*/  HADD2.F32 R88, -RZ, R10.H1_H1 ;  /* 0x3000000aff587230 */ /* 0x000fe20000004100 */
[----:B------:R-:W-:Y:S01]  /*6e80*/  F2FP.F16.E4M3.UNPACK_B R5, R155 ;  /* 0x0000009bff05723e */ /* 0x000fe200020006ff */
[--C-:B------:R-:W-:Y:S01]  /*6e90*/  HADD2.F32 R91, -RZ, R9.reuse.H0_H0 ;  /* 0x20000009ff5b7230 */ /* 0x100fe20000004100 */
[----:B-1----:R-:W-:Y:S01]  /*6ea0*/  F2FP.F16.E4M3.UNPACK_B R4, R156 ;  /* 0x0000009cff04723e */ /* 0x002fe200020006ff */
[----:B------:R-:W-:Y:S01]  /*6eb0*/  HADD2.F32 R92, -RZ, R9.H1_H1 ;  /* 0x30000009ff5c7230 */ /* 0x000fe20000004100 */
[-C--:B------:R-:W-:Y:S01]  /*6ec0*/  F2FP.F16.E4M3.UNPACK_B R2, R148.reuse ;  /* 0x00000094ff02723e */ /* 0x080fe200020006ff */
[--C-:B------:R-:W-:Y:S01]  /*6ed0*/  HADD2.F32 R95, -RZ, R8.reuse.H0_H0 ;  /* 0x20000008ff5f7230 */ /* 0x100fe20000004100 */
[----:B------:R-:W-:Y:S01]  /*6ee0*/  F2FP.F16.E4M3.UNPACK_B R148, R148.H1 ;  /* 0x00000094ff94723e */ /* 0x000fe200030006ff */
[----:B------:R-:W-:Y:S01]  /*6ef0*/  HADD2.F32 R97, -RZ, R8.H1_H1 ;  /* 0x30000008ff617230 */ /* 0x000fe20000004100 */
[----:B------:R-:W-:Y:S01]  /*6f00*/  F2FP.F16.E4M3.UNPACK_B R149, R149.H1 ;  /* 0x00000095ff95723e */ /* 0x000fe200030006ff */
[--C-:B------:R-:W-:Y:S01]  /*6f10*/  HADD2.F32 R98, -RZ, R7.reuse.H0_H0 ;  /* 0x20000007ff627230 */ /* 0x100fe20000004100 */
[----:B------:R-:W-:Y:S01]  /*6f20*/  F2FP.F16.E4M3.UNPACK_B R150, R150.H1 ;  /* 0x00000096ff96723e */ /* 0x000fe200030006ff */
[----:B------:R-:W-:Y:S01]  /*6f30*/  HADD2.F32 R101, -RZ, R7.H1_H1 ;  /* 0x30000007ff657230 */ /* 0x000fe20000004100 */
[----:B------:R-:W-:Y:S01]  /*6f40*/  F2FP.F16.E4M3.UNPACK_B R151, R151.H1 ;  /* 0x00000097ff97723e */ /* 0x000fe200030006ff */
[--C-:B------:R-:W-:Y:S01]  /*6f50*/  HADD2.F32 R102, -RZ, R6.reuse.H0_H0 ;  /* 0x20000006ff667230 */ /* 0x100fe20000004100 */
[----:B------:R-:W-:Y:S01]  /*6f60*/  F2FP.F16.E4M3.UNPACK_B R138, R163 ;  /* 0x000000a3ff8a723e */ /* 0x000fe200020006ff */
[----:B------:R-:W-:Y:S01]  /*6f70*/  HADD2.F32 R105, -RZ, R6.H1_H1 ;  /* 0x30000006ff697230 */ /* 0x000fe20000004100 */
[----:B------:R-:W-:Y:S01]  /*6f80*/  R2UR UR5, R207 ;  /* 0x00000000cf0572ca */ /* 0x000fe200000e0000 */
        /* <DEDUP_REMOVED lines=8> */
[----:B------:R-:W1:Y:S01]  /*7010*/  LDTM.x64 R4, tmem[UR4+0x40] ;  /* 0x00004004000479ee */ /* 0x000e620008340000 */
[--C-:B------:R-:W-:Y:S01]  /*7020*/  HADD2.F32 R0, -RZ, R2.reuse.H0_H0 ;  /* 0x20000002ff007230 */ /* 0x100fe20000004100 */
[----:B------:R-:W-:Y:S01]  /*7030*/  NOP ;  /* 0x0000000000007918 */ /* 0x000fe20000000000 */
[----:B------:R-:W-:Y:S01]  /*7040*/  HADD2.F32 R2, -RZ, R2.H1_H1 ;  /* 0x30000002ff027230 */ /* 0x000fe20000004100 */
[----:B------:R-:W-:Y:S01]  /*7050*/  UIADD3 UR5, UPT, UPT, UR5, 0xb0, URZ ;  /* 0x000000b005057890 */ /* 0x000fe2000fffe0ff */
[--C-:B------:R-:W-:Y:S01]  /*7060*/  HADD2.F32 R86, -RZ, R149.reuse.H1_H1 ;  /* 0x30000095ff567230 */ /* 0x100fe20000004100 */
[----:B------:R-:W-:Y:S01]  /*7070*/  F2FP.F16.E4M3.UNPACK_B R132, R161 ;  /* 0x000000a1ff84723e */ /* 0x000fe200020006ff */
[--C-:B------:R-:W-:Y:S01]  /*7080*/  HADD2.F32 R114, -RZ, R116.reuse.H0_H0 ;  /* 0x20000074ff727230 */ /* 0x100fe20000004100 */
[----:B------:R-:W-:Y:S01]  /*7090*/  UPRMT UR5, UR37, 0x654, UR5 ;  /* 0x0000065425057896 */ /* 0x000fe20008000005 */
[----:B------:R-:W-:Y:S01]  /*70a0*/  HADD2.F32 R117, -RZ, R116.H1_H1 ;  /* 0x30000074ff757230 */ /* 0x000fe20000004100 */
[----:B------:R-:W-:Y:S01]  /*70b0*/  F2FP.F16.E4M3.UNPACK_B R136, R162 ;  /* 0x000000a2ff88723e */ /* 0x000fe200020006ff */
[--C-:B------:R-:W-:Y:S01]  /*70c0*/  HADD2.F32 R118, -RZ, R120.reuse.H0_H0 ;  /* 0x20000078ff767230 */ /* 0x100fe20000004100 */
[----:B------:R-:W-:Y:S01]  /*70d0*/  F2FP.F16.E4M3.UNPACK_B R152, R152.H1 ;  /* 0x00000098ff98723e */ /* 0x000fe200030006ff */
[----:B------:R-:W-:Y:S01]  /*70e0*/  HADD2.F32 R121, -RZ, R120.H1_H1 ;  /* 0x30000078ff797230 */ /* 0x000fe20000004100 */
[----:B------:R-:W-:Y:S01]  /*70f0*/  F2FP.F16.E4M3.UNPACK_B R153, R153.H1 ;  /* 0x00000099ff99723e */ /* 0x000fe200030006ff */
[--C-:B------:R-:W-:Y:S01]  /*7100*/  HADD2.F32 R122, -RZ, R124.reuse.H0_H0 ;  /* 0x2000007cff7a7230 */ /* 0x100fe20000004100 */
[----:B------:R-:W-:Y:S01]  /*7110*/  F2FP.F16.E4M3.UNPACK_B R154, R154.H1 ;  /* 0x0000009aff9a723e */ /* 0x000fe200030006ff */
[----:B-1----:R-:W-:Y:S01]  /*7120*/  SYNCS.ARRIVE.TRANS64.RED.A1T0 RZ, [UR5], RZ ;  /* 0x000000ffffff79a7 */ /* 0x002fe20008100405 */
[----:B------:R-:W-:Y:S01]  /*7130*/  HADD2.F32 R125, -RZ, R124.H1_H1 ;  /* 0x3000007cff7d7230 */ /* 0x000fe20000004100 */
[----:B------:R-:W-:Y:S01]  /*7140*/  F2FP.F16.E4M3.UNPACK_B R155, R155.H1 ;  /* 0x0000009bff9b723e */ /* 0x000fe200030006ff */
[--C-:B------:R-:W-:Y:S01]  /*7150*/  HADD2.F32 R126, -RZ, R128.reuse.H0_H0 ;  /* 0x20000080ff7e7230 */ /* 0x100fe20000004100 */
[----:B------:R-:W-:Y:S01]  /*7160*/  F2FP.F16.E4M3.UNPACK_B R156, R156.H1 ;  /* 0x0000009cff9c723e */ /* 0x000fe200030006ff */
[----:B------:R-:W-:Y:S01]  /*7170*/  HADD2.F32 R129, -RZ, R128.H1_H1 ;  /* 0x30000080ff817230 */ /* 0x000fe20000004100 */
[----:B------:R-:W-:Y:S01]  /*7180*/  F2FP.F16.E4M3.UNPACK_B R157, R157.H1 ;  /* 0x0000009dff9d723e */ /* 0x000fe200030006ff */
[C---:B------:R-:W-:Y:S01]  /*7190*/  FMUL R4, R78.reuse, R4 ;  /* 0x000000044e047220 */ /* 0x040fe20000400000 */
[C---:B------:R-:W-:Y:S01]  /*71a0*/  FMUL R5, R78.reuse, R5 ;  /* 0x000000054e057220 */ /* 0x040fe20000400000 */
[----:B------:R-:W-:Y:S02]  /*71b0*/  HADD2.F32 R3, -RZ, R148.H0_H0 ;  /* 0x20000094ff037230 */ /* 0x000fe40000004100 */
        /* <DEDUP_REMOVED lines=9> */
[C---:B------:R-:W-:Y:S01]  /*7250*/  FMUL R2, R78.reuse, R21 ;  /* 0x000000154e027220 */ /* 0x040fe20000400000 */
[C---:B------:R-:W-:Y:S01]  /*7260*/  FMUL R21, R78.reuse, R28 ;  /* 0x0000001c4e157220 */ /* 0x040fe20000400000 */
[----:B------:R-:W-:Y:S02]  /*7270*/  HADD2.F32 R130, -RZ, R132.H0_H0 ;  /* 0x20000084ff827230 */ /* 0x000fe40000004100 */
[C---:B------:R-:W-:Y:S01]  /*7280*/  FMUL R6, R78.reuse, R6 ;  /* 0x000000064e067220 */ /* 0x040fe20000400000 */
[----:B------:R-:W-:Y:S02]  /*7290*/  HADD2.F32 R82, -RZ, R148.H1_H1 ;  /* 0x30000094ff527230 */ /* 0x000fe40000004100 */
[C---:B------:R-:W-:Y:S01]  /*72a0*/  FMUL R7, R78.reuse, R7 ;  /* 0x000000074e077220 */ /* 0x040fe20000400000 */
[----:B------:R-:W-:Y:S02]  /*72b0*/  HADD2.F32 R85, -RZ, R149.H0_H0 ;  /* 0x20000095ff557230 */ /* 0x000fe40000004100 */
[C---:B------:R-:W-:Y:S01]  /*72c0*/  FFMA R6, R81.reuse, R3, R6 ;  /* 0x0000000351067223 */ /* 0x040fe20000000006 */
[----:B------:R-:W-:Y:S02]  /*72d0*/  HADD2.F32 R133, -RZ, R132.H1_H1 ;  /* 0x30000084ff857230 */ /* 0x000fe40000004100 */
[C---:B------:R-:W-:Y:S01]  /*72e0*/  FFMA R7, R81.reuse, R82, R7 ;  /* 0x0000005251077223 */ /* 0x040fe20000000007 */
[C---:B------:R-:W-:Y:S01]  /*72f0*/  FFMA R8, R81.reuse, R83, R8 ;  /* 0x0000005351087223 */ /* 0x040fe20000000008 */
[C---:B------:R-:W-:Y:S01]  /*7300*/  FFMA R9, R81.reuse, R84, R9 ;  /* 0x0000005451097223 */ /* 0x040fe20000000009 */
[--C-:B------:R-:W-:Y:S02]  /*7310*/  HADD2.F32 R82, -RZ, R138.reuse.H0_H0 ;  /* 0x2000008aff527230 */ /* 0x100fe40000004100 */
[C---:B------:R-:W-:Y:S01]  /*7320*/  FMUL R10, R78.reuse, R10 ;  /* 0x0000000a4e0a7220 */ /* 0x040fe20000400000 */
[----:B------:R-:W-:Y:S02]  /*7330*/  HADD2.F32 R83, -RZ, R138.H1_H1 ;  /* 0x3000008aff537230 */ /* 0x000fe40000004100 */
[C---:B------:R-:W-:Y:S01]  /*7340*/  FMUL R11, R78.reuse, R11 ;  /* 0x0000000b4e0b7220 */ /* 0x040fe20000400000 */
[----:B------:R-:W-:Y:S02]  /*7350*/  HADD2.F32 R89, -RZ, R150.H0_H0 ;  /* 0x20000096ff597230 */ /* 0x000fe40000004100 */
[C---:B------:R-:W-:Y:S01]  /*7360*/  FFMA R10, R81.reuse, R85, R10 ;  /* 0x00000055510a7223 */ /* 0x040fe2000000000a */
[--C-:B------:R-:W-:Y:S02]  /*7370*/  HADD2.F32 R134, -RZ, R136.reuse.H0_H0 ;  /* 0x20000088ff867230 */ /* 0x100fe40000004100 */
[C---:B------:R-:W-:Y:S01]  /*7380*/  FFMA R11, R81.reuse, R86, R11 ;  /* 0x00000056510b7223 */ /* 0x040fe2000000000b */
[C---:B------:R-:W-:Y:S01]  /*7390*/  FFMA R12, R81.reuse, R87, R12 ;  /* 0x00000057510c7223 */ /* 0x040fe2000000000c */
[----:B------:R-:W-:Y:S01]  /*73a0*/  FFMA R13, R81, R88, R13 ;  /* 0x00000058510d7223 */ /* 0x000fe2000000000d */
[----:B------:R-:W-:Y:S01]  /*73b0*/  F2FP.SATFINITE.E4M3.F32.PACK_AB_MERGE_C R86, R7, R6, RZ ;  /* 0x000000060756723e */ /* 0x000fe200048070ff */
[C---:B------:R-:W-:Y:S01]  /*73c0*/  FMUL R7, R78.reuse, R24 ;  /* 0x000000184e077220 */ /* 0x040fe20000400000 */
[----:B------:R-:W-:Y:S01]  /*73d0*/  F2FP.SATFINITE.E4M3.F32.PACK_AB_MERGE_C R138, R11, R10, RZ ;  /* 0x0000000a0b8a723e */ /* 0x000fe200048070ff */
[C---:B------:R-:W-:Y:S01]  /*73e0*/  FMUL R10, R78.reuse, R25 ;  /* 0x000000194e0a7220 */ /* 0x040fe20000400000 */
[C---:B------:R-:W-:Y:S01]  /*73f0*/  FMUL R25, R78.reuse, R32 ;  /* 0x000000204e197220 */ /* 0x040fe20000400000 */
[----:B------:R-:W-:Y:S02]  /*7400*/  HADD2.F32 R137, -RZ, R136.H1_H1 ;  /* 0x30000088ff897230 */ /* 0x000fe40000004100 */
[C---:B------:R-:W-:Y:S01]  /*7410*/  FMUL R14, R78.reuse, R14 ;  /* 0x0000000e4e0e7220 */ /* 0x040fe20000400000 */
[----:B------:R-:W-:Y:S02]  /*7420*/  HADD2.F32 R90, -RZ, R150.H1_H1 ;  /* 0x30000096ff5a7230 */ /* 0x000fe40000004100 */
[C---:B------:R-:W-:Y:S01]  /*7430*/  FMUL R15, R78.reuse, R15 ;  /* 0x0000000f4e0f7220 */ /* 0x040fe20000400000 */
[--C-:B------:R-:W-:Y:S02]  /*7440*/  HADD2.F32 R93, -RZ, R151.reuse.H0_H0 ;  /* 0x20000097ff5d7230 */ /* 0x100fe40000004100 */
[C---:B------:R-:W-:Y:S01]  /*7450*/  FFMA R14, R81.reuse, R89, R14 ;  /* 0x00000059510e7223 */ /* 0x040fe2000000000e */
[----:B------:R-:W-:Y:S02]  /*7460*/  HADD2.F32 R94, -RZ, R151.H1_H1 ;  /* 0x30000097ff5e7230 */ /* 0x000fe40000004100 */
[C---:B------:R-:W-:Y:S01]  /*7470*/  FFMA R15, R81.reuse, R90, R15 ;  /* 0x0000005a510f7223 */ /* 0x040fe2000000000f */
[C---:B------:R-:W-:Y:S01]  /*7480*/  FFMA R16, R81.reuse, R91, R16 ;  /* 0x0000005b51107223 */ /* 0x040fe20000000010 */
[----:B------:R-:W-:Y:S01]  /*7490*/  FFMA R17, R81, R92, R17 ;  /* 0x0000005c51117223 */ /* 0x000fe20000000011 */
[C---:B------:R-:W-:Y:S01]  /*74a0*/  FMUL R18, R78.reuse, R18 ;  /* 0x000000124e127220 */ /* 0x040fe20000400000 */
[C---:B------:R-:W-:Y:S01]  /*74b0*/  FMUL R19, R78.reuse, R19 ;  /* 0x000000134e137220 */ /* 0x040fe20000400000 */
[--C-:B------:R-:W-:Y:S01]  /*74c0*/  HADD2.F32 R96, -RZ, R152.reuse.H0_H0 ;  /* 0x20000098ff607230 */ /* 0x100fe20000004100 */
[----:B------:R-:W-:Y:S01]  /*74d0*/  F2FP.SATFINITE.E4M3.F32.PACK_AB_MERGE_C R14, R15, R14, RZ ;  /* 0x0000000e0f0e723e */ /* 0x000fe200048070ff */
[C---:B------:R-:W-:Y:S01]  /*74e0*/  FFMA R18, R81.reuse, R93, R18 ;  /* 0x0000005d51127223 */ /* 0x040fe20000000012 */
[C---:B------:R-:W-:Y:S01]  /*74f0*/  FFMA R19, R81.reuse, R94, R19 ;  /* 0x0000005e51137223 */ /* 0x040fe20000000013 */
[C---:B------:R-:W-:Y:S01]  /*7500*/  FFMA R0, R81.reuse, R95, R0 ;  /* 0x0000005f51007223 */ /* 0x040fe20000000000 */
[----:B------:R-:W-:Y:S01]  /*7510*/  FFMA R2, R81, R97, R2 ;  /* 0x0000006151027223 */ /* 0x000fe20000000002 */
[----:B------:R-:W-:Y:S02]  /*7520*/  HADD2.F32 R99, -RZ, R152.H1_H1 ;  /* 0x30000098ff637230 */ /* 0x000fe40000004100 */
[C---:B------:R-:W-:Y:S01]  /*7530*/  FMUL R3, R78.reuse, R22 ;  /* 0x000000164e037220 */ /* 0x040fe20000400000 */
[----:B------:R-:W-:Y:S01]  /*7540*/  F2FP.SATFINITE.E4M3.F32.PACK_AB_MERGE_C R18, R19, R18, RZ ;  /* 0x000000121312723e */ /* 0x000fe200048070ff */
[C---:B------:R-:W-:Y:S01]  /*7550*/  FMUL R22, R78.reuse, R29 ;  /* 0x0000001d4e167220 */ /* 0x040fe20000400000 */
[C---:B------:R-:W-:Y:S01]  /*7560*/  FMUL R29, R78.reuse, R36 ;  /* 0x000000244e1d7220 */ /* 0x040fe20000400000 */
[C---:B------:R-:W-:Y:S01]  /*7570*/  FFMA R3, R81.reuse, R96, R3 ;  /* 0x0000006051037223 */ /* 0x040fe20000000003 */
[C---:B------:R-:W-:Y:S01]  /*7580*/  FMUL R6, R78.reuse, R23 ;  /* 0x000000174e067220 */ /* 0x040fe20000400000 */
[--C-:B------:R-:W-:Y:S02]  /*7590*/  HADD2.F32 R100, -RZ, R153.reuse.H0_H0 ;  /* 0x20000099ff647230 */ /* 0x100fe40000004100 */
[C---:B------:R-:W-:Y:S01]  /*75a0*/  FMUL R11, R78.reuse, R26 ;  /* 0x0000001a4e0b7220 */ /* 0x040fe20000400000 */
[----:B------:R-:W-:Y:S02]  /*75b0*/  HADD2.F32 R103, -RZ, R153.H1_H1 ;  /* 0x30000099ff677230 */ /* 0x000fe40000004100 */
[C---:B------:R-:W-:Y:S01]  /*75c0*/  FFMA R6, R81.reuse, R99, R6 ;  /* 0x0000006351067223 */ /* 0x040fe20000000006 */
[C---:B------:R-:W-:Y:S01]  /*75d0*/  FFMA R7, R81.reuse, R98, R7 ;  /* 0x0000006251077223 */ /* 0x040fe20000000007 */
[C---:B------:R-:W-:Y:S01]  /*75e0*/  FFMA R10, R81.reuse, R101, R10 ;  /* 0x00000065510a7223 */ /* 0x040fe2000000000a */
[C---:B------:R-:W-:Y:S01]  /*75f0*/  FFMA R11, R81.reuse, R100, R11 ;  /* 0x00000064510b7223 */ /* 0x040fe2000000000b */
[----:B------:R-:W-:Y:S01]  /*7600*/  FMUL R26, R78, R33 ;  /* 0x000000214e1a7220 */ /* 0x000fe20000400000 */
[----:B------:R-:W-:Y:S01]  /*7610*/  F2FP.SATFINITE.E4M3.F32.PACK_AB_MERGE_C R3, R6, R3, RZ ;  /* 0x000000030603723e */ /* 0x000fe200048070ff */
[C---:B------:R-:W-:Y:S01]  /*7620*/  FMUL R33, R78.reuse, R40 ;  /* 0x000000284e217220 */ /* 0x040fe20000400000 */
        /* <DEDUP_REMOVED lines=8> */
[C---:B------:R-:W-:Y:S01]  /*76b0*/  FMUL R30, R78.reuse, R37 ;  /* 0x000000254e1e7220 */ /* 0x040fe20000400000 */
[C---:B------:R-:W-:Y:S01]  /*76c0*/  FMUL R37, R78.reuse, R44 ;  /* 0x0000002c4e257220 */ /* 0x040fe20000400000 */
[C---:B------:R-:W-:Y:S01]  /*76d0*/  FMUL R24, R78.reuse, R31 ;  /* 0x0000001f4e187220 */ /* 0x040fe20000400000 */
[----:B------:R-:W-:Y:S01]  /*76e0*/  F2FP.F16.E4M3.UNPACK_B R158, R158.H1 ;  /* 0x0000009eff9e723e */ /* 0x000fe200030006ff */
[--C-:B------:R-:W-:Y:S02]  /*76f0*/  HADD2.F32 R108, -RZ, R155.reuse.H0_H0 ;  /* 0x2000009bff6c7230 */ /* 0x100fe40000004100 */
[----:B------:R-:W-:Y:S01]  /*7700*/  FMUL R27, R78, R34 ;  /* 0x000000224e1b7220 */ /* 0x000fe20000400000 */
[----:B------:R-:W-:Y:S02]  /*7710*/  HADD2.F32 R111, -RZ, R155.H1_H1 ;  /* 0x3000009bff6f7230 */ /* 0x000fe40000004100 */
[C---:B------:R-:W-:Y:S01]  /*7720*/  FFMA R24, R81.reuse, R107, R24 ;  /* 0x0000006b51187223 */ /* 0x040fe20000000018 */
[----:B------:R-:W-:Y:S01]  /*7730*/  F2FP.F16.E4M3.UNPACK_B R159, R159.H1 ;  /* 0x0000009fff9f723e */ /* 0x000fe200030006ff */
[C---:B------:R-:W-:Y:S01]  /*7740*/  FFMA R25, R81.reuse, R106, R25 ;  /* 0x0000006a51197223 */ /* 0x040fe20000000019 */
[C---:B------:R-:W-:Y:S01]  /*7750*/  FFMA R26, R81.reuse, R109, R26 ;  /* 0x0000006d511a7223 */ /* 0x040fe2000000001a */
[----:B------:R-:W-:Y:S01]  /*7760*/  F2FP.F16.E4M3.UNPACK_B R160, R160.H1 ;  /* 0x000000a0ffa0723e */ /* 0x000fe200030006ff */
[C---:B------:R-:W-:Y:S01]  /*7770*/  FFMA R27, R81.reuse, R108, R27 ;  /* 0x0000006c511b7223 */ /* 0x040fe2000000001b */
[----:B------:R-:W-:Y:S01]  /*7780*/  F2FP.SATFINITE.E4M3.F32.PACK_AB_MERGE_C R6, R24, R23, RZ ;  /* 0x000000171806723e */ /* 0x000fe200048070ff */
[C---:B------:R-:W-:Y:S01]  /*7790*/  FMUL R34, R78.reuse, R41 ;  /* 0x000000294e227220 */ /* 0x040fe20000400000 */
[C---:B------:R-:W-:Y:S01]  /*77a0*/  FMUL R41, R78.reuse, R48 ;  /* 0x000000304e297220 */ /* 0x040fe20000400000 */
[----:B------:R-:W-:Y:S01]  /*77b0*/  FMUL R28, R78, R35 ;  /* 0x000000234e1c7220 */ /* 0x000fe20000400000 */
[----:B------:R-:W-:Y:S01]  /*77c0*/  F2FP.F16.E4M3.UNPACK_B R161, R161.H1 ;  /* 0x000000a1ffa1723e */ /* 0x000fe200030006ff */
[--C-:B------:R-:W-:Y:S01]  /*77d0*/  HADD2.F32 R112, -RZ, R156.reuse.H0_H0 ;  /* 0x2000009cff707230 */ /* 0x100fe20000004100 */
[----:B------:R-:W-:Y:S01]  /*77e0*/  F2FP.SATFINITE.E4M3.F32.PACK_AB_MERGE_C R6, R22, R21, R6 ;  /* 0x000000151606723e */ /* 0x000fe20004807006 */
[C---:B------:R-:W-:Y:S01]  /*77f0*/  FFMA R28, R81.reuse, R111, R28 ;  /* 0x0000006f511c7223 */ /* 0x040fe2000000001c */
[C---:B------:R-:W-:Y:S01]  /*7800*/  FFMA R29, R81.reuse, R110, R29 ;  /* 0x0000006e511d7223 */ /* 0x040fe2000000001d */
[C---:B------:R-:W-:Y:S01]  /*7810*/  FFMA R30, R81.reuse, R113, R30 ;  /* 0x00000071511e7223 */ /* 0x040fe2000000001e */
[----:B------:R-:W-:Y:S02]  /*7820*/  HADD2.F32 R115, -RZ, R156.H1_H1 ;  /* 0x3000009cff737230 */ /* 0x000fe40000004100 */
[C---:B------:R-:W-:Y:S01]  /*7830*/  FMUL R31, R78.reuse, R38 ;  /* 0x000000264e1f7220 */ /* 0x040fe20000400000 */
[----:B------:R-:W-:Y:S01]  /*7840*/  F2FP.F16.E4M3.UNPACK_B R162, R162.H1 ;  /* 0x000000a2ffa2723e */ /* 0x000fe200030006ff */
[C---:B------:R-:W-:Y:S01]  /*7850*/  FMUL R38, R78.reuse, R45 ;  /* 0x0000002d4e267220 */ /* 0x040fe20000400000 */
[C---:B------:R-:W-:Y:S01]  /*7860*/  FMUL R45, R78.reuse, R52 ;  /* 0x000000344e2d7220 */ /* 0x040fe20000400000 */
[----:B------:R-:W-:Y:S01]  /*7870*/  F2FP.F16.E4M3.UNPACK_B R163, R163.H1 ;  /* 0x000000a3ffa3723e */ /* 0x000fe200030006ff */
[----:B------:R-:W-:Y:S01]  /*7880*/  FFMA R31, R81, R112, R31 ;  /* 0x00000070511f7223 */ /* 0x000fe2000000001f */
[----:B------:R-:W-:Y:S01]  /*7890*/  FMUL R52, R78, R59 ;  /* 0x0000003b4e347220 */ /* 0x000fe20000400000 */
[----:B------:R-:W-:Y:S01]  /*78a0*/  IADD3 R76, PT, PT, R76, 0x1, RZ ;  /* 0x000000014c4c7810 */ /* 0x000fe20007ffe0ff */
[C---:B------:R-:W-:Y:S01]  /*78b0*/  FMUL R59, R78.reuse, R66 ;  /* 0x000000424e3b7220 */ /* 0x040fe20000400000 */
[----:B------:R-:W-:Y:S01]  /*78c0*/  F2FP.SATFINITE.E4M3.F32.PACK_AB_MERGE_C R66, R13, R12, R14 ;  /* 0x0000000c0d42723e */ /* 0x000fe2000480700e */
[C---:B------:R-:W-:Y:S01]  /*78d0*/  FMUL R32, R78.reuse, R39 ;  /* 0x000000274e207220 */ /* 0x040fe20000400000 */
[--C-:B------:R-:W-:Y:S02]  /*78e0*/  HADD2.F32 R116, -RZ, R157.reuse.H0_H0 ;  /* 0x2000009dff747230 */ /* 0x100fe40000004100 */
[C---:B------:R-:W-:Y:S01]  /*78f0*/  FMUL R35, R78.reuse, R42 ;  /* 0x0000002a4e237220 */ /* 0x040fe20000400000 */
[----:B------:R-:W-:Y:S02]  /*7900*/  HADD2.F32 R119, -RZ, R157.H1_H1 ;  /* 0x3000009dff777230 */ /* 0x000fe40000004100 */
[C---:B------:R-:W-:Y:S01]  /*7910*/  FFMA R32, R81.reuse, R115, R32 ;  /* 0x0000007351207223 */ /* 0x040fe20000000020 */
[----:B------:R-:W-:Y:S01]  /*7920*/  FMUL R36, R78, R43 ;  /* 0x0000002b4e247220 */ /* 0x000fe20000400000 */
[C---:B------:R-:W-:Y:S01]  /*7930*/  FFMA R33, R81.reuse, R114, R33 ;  /* 0x0000007251217223 */ /* 0x040fe20000000021 */
[C---:B------:R-:W-:Y:S01]  /*7940*/  FFMA R34, R81.reuse, R117, R34 ;  /* 0x0000007551227223 */ /* 0x040fe20000000022 */
[--C-:B------:R-:W-:Y:S01]  /*7950*/  HADD2.F32 R120, -RZ, R158.reuse.H0_H0 ;  /* 0x2000009eff787230 */ /* 0x100fe20000004100 */
[----:B------:R-:W-:Y:S01]  /*7960*/  F2FP.SATFINITE.E4M3.F32.PACK_AB_MERGE_C R32, R32, R31, RZ ;  /* 0x0000001f2020723e */ /* 0x000fe200048070ff */
[C---:B------:R-:W-:Y:S01]  /*7970*/  FFMA R35, R81.reuse, R116, R35 ;  /* 0x0000007451237223 */ /* 0x040fe20000000023 */
[----:B------:R-:W-:Y:S02]  /*7980*/  HADD2.F32 R123, -RZ, R158.H1_H1 ;  /* 0x3000009eff7b7230 */ /* 0x000fe40000004100 */
[----:B------:R-:W-:Y:S01]  /*7990*/  FMUL R39, R78, R46 ;  /* 0x0000002e4e277220 */ /* 0x000fe20000400000 */
[----:B------:R-:W-:Y:S01]  /*79a0*/  F2FP.SATFINITE.E4M3.F32.PACK_AB_MERGE_C R32, R30, R29, R32 ;  /* 0x0000001d1e20723e */ /* 0x000fe20004807020 */
[C---:B------:R-:W-:Y:S01]  /*79b0*/  FFMA R36, R81.reuse, R119, R36 ;  /* 0x0000007751247223 */ /* 0x040fe20000000024 */
[C---:B------:R-:W-:Y:S01]  /*79c0*/  FMUL R40, R78.reuse, R47 ;  /* 0x0000002f4e287220 */ /* 0x040fe20000400000 */
[C---:B------:R-:W-:Y:S01]  /*79d0*/  FFMA R37, R81.reuse, R118, R37 ;  /* 0x0000007651257223 */ /* 0x040fe20000000025 */
[C---:B------:R-:W-:Y:S01]  /*79e0*/  FFMA R38, R81.reuse, R121, R38 ;  /* 0x0000007951267223 */ /* 0x040fe20000000026 */
[C---:B------:R-:W-:Y:S01]  /*79f0*/  FMUL R42, R78.reuse, R49 ;  /* 0x000000314e2a7220 */ /* 0x040fe20000400000 */
[--C-:B------:R-:W-:Y:S02]  /*7a00*/  HADD2.F32 R124, -RZ, R159.reuse.H0_H0 ;  /* 0x2000009fff7c7230 */ /* 0x100fe40000004100 */
[C---:B------:R-:W-:Y:S01]  /*7a10*/  FFMA R39, R81.reuse, R120, R39 ;  /* 0x0000007851277223 */ /* 0x040fe20000000027 */
[----:B------:R-:W-:Y:S02]  /*7a20*/  HADD2.F32 R127, -RZ, R159.H1_H1 ;  /* 0x3000009fff7f7230 */ /* 0x000fe40000004100 */
[C---:B------:R-:W-:Y:S01]  /*7a30*/  FMUL R43, R78.reuse, R50 ;  /* 0x000000324e2b7220 */ /* 0x040fe20000400000 */
[C---:B------:R-:W-:Y:S01]  /*7a40*/  FFMA R40, R81.reuse, R123, R40 ;  /* 0x0000007b51287223 */ /* 0x040fe20000000028 */
[C---:B------:R-:W-:Y:S01]  /*7a50*/  FMUL R44, R78.reuse, R51 ;  /* 0x000000334e2c7220 */ /* 0x040fe20000400000 */
[C---:B------:R-:W-:Y:S01]  /*7a60*/  FFMA R41, R81.reuse, R122, R41 ;  /* 0x0000007a51297223 */ /* 0x040fe20000000029 */
[C---:B------:R-:W-:Y:S01]  /*7a70*/  FMUL R50, R78.reuse, R57 ;  /* 0x000000394e327220 */ /* 0x040fe20000400000 */
[C---:B------:R-:W-:Y:S01]  /*7a80*/  FMUL R57, R78.reuse, R64 ;  /* 0x000000404e397220 */ /* 0x040fe20000400000 */
[----:B------:R-:W-:Y:S01]  /*7a90*/  FFMA R42, R81, R125, R42 ;  /* 0x0000007d512a7223 */ /* 0x000fe2000000002a */
[C---:B------:R-:W-:Y:S01]  /*7aa0*/  FMUL R46, R78.reuse, R53 ;  /* 0x000000354e2e7220 */ /* 0x040fe20000400000 */
[--C-:B------:R-:W-:Y:S01]  /*7ab0*/  HADD2.F32 R128, -RZ, R160.reuse.H0_H0 ;  /* 0x200000a0ff807230 */ /* 0x100fe20000004100 */
[----:B------:R-:W-:Y:S01]  /*7ac0*/  F2FP.SATFINITE.E4M3.F32.PACK_AB_MERGE_C R64, R5, R4, R86 ;  /* 0x000000040540723e */ /* 0x000fe20004807056 */
[C---:B------:R-:W-:Y:S01]  /*7ad0*/  FMUL R51, R78.reuse, R58 ;  /* 0x0000003a4e337220 */ /* 0x040fe20000400000 */
[C---:B------:R-:W-:Y:S01]  /*7ae0*/  FMUL R53, R78.reuse, R60 ;  /* 0x0000003c4e357220 */ /* 0x040fe20000400000 */
[C---:B------:R-:W-:Y:S01]  /*7af0*/  FFMA R43, R81.reuse, R124, R43 ;  /* 0x0000007c512b7223 */ /* 0x040fe2000000002b */
[----:B------:R-:W-:Y:S02]  /*7b00*/  HADD2.F32 R131, -RZ, R160.H1_H1 ;  /* 0x300000a0ff837230 */ /* 0x000fe40000004100 */
[C---:B------:R-:W-:Y:S01]  /*7b10*/  FMUL R47, R78.reuse, R54 ;  /* 0x000000364e2f7220 */ /* 0x040fe20000400000 */
[C---:B------:R-:W-:Y:S01]  /*7b20*/  FMUL R58, R78.reuse, R65 ;  /* 0x000000414e3a7220 */ /* 0x040fe20000400000 */
[----:B------:R-:W-:Y:S01]  /*7b30*/  FMUL R60, R78, R67 ;  /* 0x000000434e3c7220 */ /* 0x000fe20000400000 */
[----:B------:R-:W-:Y:S01]  /*7b40*/  F2FP.SATFINITE.E4M3.F32.PACK_AB_MERGE_C R5, R20, R11, RZ ;  /* 0x0000000b1405723e */ /* 0x000fe200048070ff */
[----:B------:R-:W-:Y:S01]  /*7b50*/  FFMA R44, R81, R127, R44 ;  /* 0x0000007f512c7223 */ /* 0x000fe2000000002c */
[C---:B------:R-:W-:Y:S01]  /*7b60*/  FMUL R48, R78.reuse, R55 ;  /* 0x000000374e307220 */ /* 0x040fe20000400000 */
[----:B------:R-:W-:Y:S01]  /*7b70*/  F2FP.SATFINITE.E4M3.F32.PACK_AB_MERGE_C R65, R9, R8, R138 ;  /* 0x000000080941723e */ /* 0x000fe2000480708a */
[----:B------:R-:W-:Y:S01]  /*7b80*/  FFMA R45, R81, R126, R45 ;  /* 0x0000007e512d7223 */ /* 0x000fe2000000002d */
[----:B------:R-:W-:Y:S01]  /*7b90*/  F2FP.SATFINITE.E4M3.F32.PACK_AB_MERGE_C R67, R17, R16, R18 ;  /* 0x000000101143723e */ /* 0x000fe20004807012 */
[----:B------:R-:W-:Y:S01]  /*7ba0*/  FMUL R49, R78, R56 ;  /* 0x000000384e317220 */ /* 0x000fe20000400000 */
[C---:B------:R-:W-:Y:S01]  /*7bb0*/  FFMA R46, R81.reuse, R129, R46 ;  /* 0x00000081512e7223 */ /* 0x040fe2000000002e */
[--C-:B------:R-:W-:Y:S02]  /*7bc0*/  HADD2.F32 R132, -RZ, R161.reuse.H0_H0 ;  /* 0x200000a1ff847230 */ /* 0x100fe40000004100 */
[C---:B------:R-:W-:Y:S01]  /*7bd0*/  FFMA R47, R81.reuse, R128, R47 ;  /* 0x00000080512f7223 */ /* 0x040fe2000000002f */
[----:B------:R1:W-:Y:S01]  /*7be0*/  STS.128 [R172+UR49+0x6200], R64 ;  /* 0x00620040ac007988 */ /* 0x0003e20008000c31 */
[----:B------:R-:W-:Y:S01]  /*7bf0*/  HADD2.F32 R135, -RZ, R161.H1_H1 ;  /* 0x300000a1ff877230 */ /* 0x000fe20000004100 */
[----:B------:R-:W-:Y:S01]  /*7c00*/  F2FP.SATFINITE.E4M3.F32.PACK_AB_MERGE_C R5, R10, R7, R5 ;  /* 0x000000070a05723e */ /* 0x000fe20004807005 */
[C---:B------:R-:W-:Y:S01]  /*7c10*/  FFMA R48, R81.reuse, R131, R48 ;  /* 0x0000008351307223 */ /* 0x040fe20000000030 */
[----:B------:R-:W-:Y:S01]  /*7c20*/  F2FP.SATFINITE.E4M3.F32.PACK_AB_MERGE_C R7, R28, R27, RZ ;  /* 0x0000001b1c07723e */ /* 0x000fe200048070ff */
        /* <DEDUP_REMOVED lines=8> */
[----:B------:R-:W-:Y:S01]  /*7cb0*/  FMUL R56, R78, R63 ;  /* 0x0000003f4e387220 */ /* 0x000fe20000400000 */
[----:B------:R-:W-:Y:S01]  /*7cc0*/  F2FP.SATFINITE.E4M3.F32.PACK_AB_MERGE_C R4, R2, R0, R3 ;  /* 0x000000000204723e */ /* 0x000fe20004807003 */
[C---:B------:R-:W-:Y:S01]  /*7cd0*/  FFMA R53, R81.reuse, R134, R53 ;  /* 0x0000008651357223 */ /* 0x040fe20000000035 */
[----:B------:R-:W-:Y:S01]  /*7ce0*/  F2FP.SATFINITE.E4M3.F32.PACK_AB_MERGE_C R7, R26, R25, R7 ;  /* 0x000000191a07723e */ /* 0x000fe20004807007 */
[C---:B------:R-:W-:Y:S01]  /*7cf0*/  FFMA R54, R81.reuse, R137, R54 ;  /* 0x0000008951367223 */ /* 0x040fe20000000036 */
[--C-:B------:R-:W-:Y:S02]  /*7d00*/  HADD2.F32 R84, -RZ, R163.reuse.H0_H0 ;  /* 0x200000a3ff547230 */ /* 0x100fe40000004100 */
[C---:B------:R-:W-:Y:S01]  /*7d10*/  FFMA R55, R81.reuse, R136, R55 ;  /* 0x0000008851377223 */ /* 0x040fe20000000037 */
[----:B------:R-:W-:Y:S01]  /*7d20*/  HADD2.F32 R85, -RZ, R163.H1_H1 ;  /* 0x300000a3ff557230 */ /* 0x000fe20000004100 */
[----:B------:R1:W-:Y:S01]  /*7d30*/  STS.128 [R204+0x6010], R4 ;  /* 0x00601004cc007388 */ /* 0x0003e20000000c00 */
[----:B------:R-:W-:Y:S01]  /*7d40*/  F2FP.SATFINITE.E4M3.F32.PACK_AB_MERGE_C R35, R36, R35, RZ ;  /* 0x000000232423723e */ /* 0x000fe200048070ff */
[C---:B------:R-:W-:Y:S01]  /*7d50*/  FFMA R56, R81.reuse, R139, R56 ;  /* 0x0000008b51387223 */ /* 0x040fe20000000038 */
[----:B------:R-:W-:Y:S01]  /*7d60*/  F2FP.SATFINITE.E4M3.F32.PACK_AB_MERGE_C R39, R40, R39, RZ ;  /* 0x000000272827723e */ /* 0x000fe200048070ff */
[C---:B------:R-:W-:Y:S01]  /*7d70*/  FFMA R57, R81.reuse, R82, R57 ;  /* 0x0000005251397223 */ /* 0x040fe20000000039 */
[----:B------:R-:W-:Y:S01]  /*7d80*/  F2FP.SATFINITE.E4M3.F32.PACK_AB_MERGE_C R43, R44, R43, RZ ;  /* 0x0000002b2c2b723e */ /* 0x000fe200048070ff */
[C---:B------:R-:W-:Y:S01]  /*7d90*/  FFMA R58, R81.reuse, R83, R58 ;  /* 0x00000053513a7223 */ /* 0x040fe2000000003a */
[C---:B------:R-:W-:Y:S01]  /*7da0*/  FFMA R59, R81.reuse, R84, R59 ;  /* 0x00000054513b7223 */ /* 0x040fe2000000003b */
[----:B------:R-:W-:Y:S01]  /*7db0*/  F2FP.SATFINITE.E4M3.F32.PACK_AB_MERGE_C R33, R34, R33, R35 ;  /* 0x000000212221723e */ /* 0x000fe20004807023 */
        /* <DEDUP_REMOVED lines=11> */
[----:B------:R-:W-:Y:S05]  /*7e70*/  F2FP.SATFINITE.E4M3.F32.PACK_AB_MERGE_C R51, R58, R57, R59 ;  /* 0x000000393a33723e */ /* 0x000fea000480703b */
        /* <DEDUP_REMOVED lines=9> */
[----:B------:R-:W-:Y:S02]  /*7f10*/  UIADD3 UR8, UP0, UPT, UR52, 0x680, URZ ;  /* 0x0000068034087890 */ /* 0x000fe4000ff1e0ff */
[----:B------:R-:W-:Y:S02]  /*7f20*/  UIADD3 UR5, UPT, UPT, UR41, 0x40, URZ ;  /* 0x0000004029057890 */ /* 0x000fe4000fffe0ff */
[----:B------:R-:W-:Y:S02]  /*7f30*/  UIADD3 UR4, UPT, UPT, UR49, 0x6200, URZ ;  /* 0x0000620031047890 */ /* 0x000fe4000fffe0ff */
[----:B------:R-:W-:Y:S01]  /*7f40*/  UIADD3.X UR9, UPT, UPT, URZ, UR53, URZ, UP0, !UPT ;  /* 0x00000035ff097290 */ /* 0x000fe200087fe4ff */
[----:B------:R-:W-:Y:S01]  /*7f50*/  UMOV UR6, UR42 ;  /* 0x0000002a00067c82 */ /* 0x000fe20008000000 */
[----:B------:R-:W-:Y:S07]  /*7f60*/  UMOV UR7, UR36 ;  /* 0x0000002400077c82 */ /* 0x000fee0008000000 */
[----:B------:R2:W-:Y:S01]  /*7f70*/  UTMASTG.3D [UR4], [UR8] ;  /* 0x00000004080073b5 */ /* 0x0005e20008010000 */
[----:B------:R0:W-:Y:S01]  /*7f80*/  UTMACMDFLUSH ;  /* 0x00000000000079b7 */ /* 0x0001e20000000000 */
[----:B--2---:R-:W-:Y:S04]  /*7f90*/  DEPBAR.LE SB0, 0x1 ;  /* 0x000080400000791a */ /* 0x004fe80000000000 */
.L_x_104:
[----:B------:R-:W-:Y:S05]  /*7fa0*/  BSYNC.RECONVERGENT B0 ;  /* 0x0000000000007941 */ /* 0x000fea0003800200 */
.L_x_103:
[----:B------:R-:W-:Y:S01]  /*7fb0*/  BAR.SYNC.DEFER_BLOCKING 0x1, 0x80 ;  /* 0x0042000000007b1d */ /* 0x000fe20000010000 */
[----:B------:R-:W-:Y:S01]  /*7fc0*/  ISETP.NE.AND P2, PT, R194, RZ, PT ;  /* 0x000000ffc200720c */ /* 0x000fe20003f45270 */
[----:B------:R-:W-:Y:S01]  /*7fd0*/  IMAD.IADD R20, R75, 0x1, R147 ;  /* 0x000000014b147824 */ /* 0x000fe200078e0293 */
[----:B------:R-:W-:Y:S01]  /*7fe0*/  ISETP.NE.AND P0, PT, R195, 0x2, PT ;  /* 0x00000002c300780c */ /* 0x000fe20003f05270 */
[----:B------:R-:W-:Y:S01]  /*7ff0*/  IMAD.IADD R21, R77, 0x1, R170 ;  /* 0x000000014d157824 */ /* 0x000fe200078e02aa */
[----:B------:R-:W-:Y:S02]  /*8000*/  ISETP.NE.AND P1, PT, R76, 0x4, PT ;  /* 0x000000044c00780c */ /* 0x000fe40003f25270 */
[----:B------:R-:W-:Y:S02]  /*8010*/  SEL R3, RZ, 0x1, P0 ;  /* 0x00000001ff037807 */ /* 0x000fe40000000000 */
[----:B------:R-:W-:Y:S02]  /*8020*/  SEL R0, RZ, 0x1, P1 ;  /* 0x00000001ff007807 */ /* 0x000fe40000800000 */
[----:B------:R-:W-:Y:S02]  /*8030*/  LOP3.LUT R182, R182, R3, RZ, 0x3c, !PT ;  /* 0x00000003b6b67212 */ /* 0x000fe400078e3cff */
[----:B------:R-:W-:Y:S02]  /*8040*/  LOP3.LUT R183, R183, R0, RZ, 0x3c, !PT ;  /* 0x00000000b7b77212 */ /* 0x000fe400078e3cff */
[----:B------:R-:W-:Y:S02]  /*8050*/  @P2 R2UR UR36, R179 ;  /* 0x00000000b32422ca */ /* 0x000fe400000e0000 */
[----:B------:R-:W-:Y:S02]  /*8060*/  SEL R195, R195, RZ, P0 ;  /* 0x000000ffc3c37207 */ /* 0x000fe40000000000 */
[----:B------:R-:W-:Y:S01]  /*8070*/  SEL R76, R76, RZ, P1 ;  /* 0x000000ff4c4c7207 */ /* 0x000fe20000800000 */
[----:B------:R-:W-:Y:S10]  /*8080*/  @P2 BRA `(.L_x_105) ;  /* 0xffffffc400bc2947 */ /* 0x000ff4000383ffff */
[----:B------:R-:W-:Y:S05]  /*8090*/  EXIT ;  /* 0x000000000000794d */ /* 0x000fea0003800000 */
.L_x_19:
[----:B--2---:R2:W1:Y:S02]  /*80a0*/  SYNCS.PHASECHK.TRANS64.TRYWAIT P0, [R3+URZ+0xe0], R2 ;  /* 0x0000e002030075a7 */ /* 0x00446400080011ff */
[----:B-1----:R-:W-:Y:S05]  /*80b0*/  @!P0 NANOSLEEP.SYNCS 0x989680 ;  /* 0x009896800000895d */ /* 0x002fea0003900000 */
[----:B------:R-:W1:Y:S02]  /*80c0*/  @!P0 SYNCS.PHASECHK.TRANS64 P0, [R3+URZ+0xe0], R2 ;  /* 0x0000e002030085a7 */ /* 0x000e6400080010ff */
[----:B-1----:R-:W-:Y:S05]  /*80d0*/  @!P0 BRA `(.L_x_19) ;  /* 0xfffffffc00f08947 */ /* 0x002fea000383ffff */
[----:B------:R-:W-:Y:S05]  /*80e0*/  BRA `(.L_x_106) ;  /* 0xffffff94002c7947 */ /* 0x000fea000383ffff */
.L_x_22:
[----:B-1----:R-:W-:-:S07]  /*80f0*/  MOV R2, UR33 ;  /* 0x0000002100027c02 */ /* 0x002fce0008000f00 */
.L_x_107:
[----:B-1----:R1:W2:Y:S02]  /*8100*/  SYNCS.PHASECHK.TRANS64.TRYWAIT P0, [R2+URZ+0x20], R5 ;  /* 0x00002005020075a7 */ /* 0x0022a400080011ff */
[----:B--2---:R-:W-:Y:S05]  /*8110*/  @!P0 NANOSLEEP.SYNCS 0x989680 ;  /* 0x009896800000895d */ /* 0x004fea0003900000 */
[----:B------:R-:W2:Y:S02]  /*8120*/  @!P0 SYNCS.PHASECHK.TRANS64 P0, [R2+URZ+0x20], R5 ;  /* 0x00002005020085a7 */ /* 0x000ea400080010ff */
[----:B--2---:R-:W-:Y:S05]  /*8130*/  @!P0 BRA `(.L_x_107) ;  /* 0xfffffffc00f08947 */ /* 0x004fea000383ffff */
[----:B------:R-:W-:Y:S05]  /*8140*/  BRA `(.L_x_21) ;  /* 0xffffff94007c7947 */ /* 0x000fea000383ffff */
.L_x_28:
[----:B-1----:R-:W-:-:S07]  /*8150*/  MOV R2, UR17 ;  /* 0x0000001100027c02 */ /* 0x002fce0008000f00 */
.L_x_108:
[----:B-1----:R1:W2:Y:S02]  /*8160*/  SYNCS.PHASECHK.TRANS64.TRYWAIT P0, [R2+URZ+0x20], R5 ;  /* 0x00002005020075a7 */ /* 0x0022a400080011ff */
[----:B--2---:R-:W-:Y:S05]  /*8170*/  @!P0 NANOSLEEP.SYNCS 0x989680 ;  /* 0x009896800000895d */ /* 0x004fea0003900000 */
[----:B------:R-:W2:Y:S02]  /*8180*/  @!P0 SYNCS.PHASECHK.TRANS64 P0, [R2+URZ+0x20], R5 ;  /* 0x00002005020085a7 */ /* 0x000ea400080010ff */
[----:B--2---:R-:W-:Y:S05]  /*8190*/  @!P0 BRA `(.L_x_108) ;  /* 0xfffffffc00f08947 */ /* 0x004fea000383ffff */
[----:B------:R-:W-:Y:S05]  /*81a0*/  BRA `(.L_x_27) ;  /* 0xffffff9800207947 */ /* 0x000fea000383ffff */
.L_x_32:
[----:B-1----:R1:W2:Y:S02]  /*81b0*/  SYNCS.PHASECHK.TRANS64.TRYWAIT P0, [R2+URZ+0x70], R3 ;  /* 0x00007003020075a7 */ /* 0x0022a400080011ff */
[----:B--2---:R-:W-:Y:S05]  /*81c0*/  @!P0 NANOSLEEP.SYNCS 0x989680 ;  /* 0x009896800000895d */ /* 0x004fea0003900000 */
[----:B------:R-:W2:Y:S02]  /*81d0*/  @!P0 SYNCS.PHASECHK.TRANS64 P0, [R2+URZ+0x70], R3 ;  /* 0x00007003020085a7 */ /* 0x000ea400080010ff */
[----:B--2---:R-:W-:Y:S05]  /*81e0*/  @!P0 BRA `(.L_x_32) ;  /* 0xfffffffc00f08947 */ /* 0x004fea000383ffff */
[----:B------:R-:W-:Y:S05]  /*81f0*/  BRA `(.L_x_109) ;  /* 0xffffff9800ac7947 */ /* 0x000fea000383ffff */
.L_x_36:
[----:B----4-:R-:W-:-:S07]  /*8200*/  MOV R0, UR5 ;  /* 0x0000000500007c02 */ /* 0x010fce0008000f00 */
.L_x_110:
[----:B-1----:R1:W2:Y:S02]  /*8210*/  SYNCS.PHASECHK.TRANS64.TRYWAIT P0, [R0+URZ], R3 ;  /* 0x00000003000075a7 */ /* 0x0022a400080011ff */
[----:B--2---:R-:W-:Y:S05]  /*8220*/  @!P0 NANOSLEEP.SYNCS 0x989680 ;  /* 0x009896800000895d */ /* 0x004fea0003900000 */
[----:B------:R-:W2:Y:S02]  /*8230*/  @!P0 SYNCS.PHASECHK.TRANS64 P0, [R0+URZ], R3 ;  /* 0x00000003000085a7 */ /* 0x000ea400080010ff */
[----:B--2---:R-:W-:Y:S05]  /*8240*/  @!P0 BRA `(.L_x_110) ;  /* 0xfffffffc00f08947 */ /* 0x004fea000383ffff */
[----:B------:R-:W-:Y:S05]  /*8250*/  BRA `(.L_x_111) ;  /* 0xffffffa0001c7947 */ /* 0x000fea000383ffff */
.L_x_37:
[----:B----4-:R-:W-:-:S07]  /*8260*/  MOV R0, UR5 ;  /* 0x0000000500007c02 */ /* 0x010fce0008000f00 */
.L_x_112:
[----:B-1----:R1:W2:Y:S02]  /*8270*/  SYNCS.PHASECHK.TRANS64.TRYWAIT P0, [R0+URZ], R3 ;  /* 0x00000003000075a7 */ /* 0x0022a400080011ff */
[----:B--2---:R-:W-:Y:S05]  /*8280*/  @!P0 NANOSLEEP.SYNCS 0x989680 ;  /* 0x009896800000895d */ /* 0x004fea0003900000 */
[----:B------:R-:W2:Y:S02]  /*8290*/  @!P0 SYNCS.PHASECHK.TRANS64 P0, [R0+URZ], R3 ;  /* 0x00000003000085a7 */ /* 0x000ea400080010ff */
[----:B--2---:R-:W-:Y:S05]  /*82a0*/  @!P0 BRA `(.L_x_112) ;  /* 0xfffffffc00f08947 */ /* 0x004fea000383ffff */
[----:B------:R-:W-:Y:S05]  /*82b0*/  BRA `(.L_x_113) ;  /* 0xffffffa000287947 */ /* 0x000fea000383ffff */
.L_x_38:
[----:B----4-:R-:W-:-:S07]  /*82c0*/  MOV R0, UR5 ;  /* 0x0000000500007c02 */ /* 0x010fce0008000f00 */
.L_x_114:
[----:B-1----:R1:W2:Y:S02]  /*82d0*/  SYNCS.PHASECHK.TRANS64.TRYWAIT P0, [R0+URZ], R3 ;  /* 0x00000003000075a7 */ /* 0x0022a400080011ff */
[----:B--2---:R-:W-:Y:S05]  /*82e0*/  @!P0 NANOSLEEP.SYNCS 0x989680 ;  /* 0x009896800000895d */ /* 0x004fea0003900000 */
[----:B------:R-:W2:Y:S02]  /*82f0*/  @!P0 SYNCS.PHASECHK.TRANS64 P0, [R0+URZ], R3 ;  /* 0x00000003000085a7 */ /* 0x000ea400080010ff */
[----:B--2---:R-:W-:Y:S05]  /*8300*/  @!P0 BRA `(.L_x_114) ;  /* 0xfffffffc00f08947 */ /* 0x004fea000383ffff */
[----:B------:R-:W-:Y:S05]  /*8310*/  BRA `(.L_x_115) ;  /* 0xffffffa000347947 */ /* 0x000fea000383ffff */
.L_x_41:
[----:B-1----:R1:W2:Y:S02]  /*8320*/  SYNCS.PHASECHK.TRANS64.TRYWAIT P0, [R0+URZ+0xd0], R5 ;  /* 0x0000d005000075a7 */ /* 0x0022a400080011ff */
[----:B--2---:R-:W-:Y:S05]  /*8330*/  @!P0 NANOSLEEP.SYNCS 0x989680 ;  /* 0x009896800000895d */ /* 0x004fea0003900000 */
[----:B------:R-:W2:Y:S02]  /*8340*/  @!P0 SYNCS.PHASECHK.TRANS64 P0, [R0+URZ+0xd0], R5 ;  /* 0x0000d005000085a7 */ /* 0x000ea400080010ff */
[----:B--2---:R-:W-:Y:S05]  /*8350*/  @!P0 BRA `(.L_x_41) ;  /* 0xfffffffc00f08947 */ /* 0x004fea000383ffff */
[----:B------:R-:W-:Y:S05]  /*8360*/  BRA `(.L_x_116) ;  /* 0xffffffa000907947 */ /* 0x000fea000383ffff */
.L_x_42:
[----:B------:R-:W-:-:S07]  /*8370*/  MOV R0, UR5 ;  /* 0x0000000500007c02 */ /* 0x000fce0008000f00 */
.L_x_117:
[----:B-1----:R1:W2:Y:S02]  /*8380*/  SYNCS.PHASECHK.TRANS64.TRYWAIT P0, [R0+URZ+0x80], R5 ;  /* 0x00008005000075a7 */ /* 0x0022a400080011ff */
[----:B--2---:R-:W-:Y:S05]  /*8390*/  @!P0 NANOSLEEP.SYNCS 0x989680 ;  /* 0x009896800000895d */ /* 0x004fea0003900000 */
[----:B------:R-:W2:Y:S02]  /*83a0*/  @!P0 SYNCS.PHASECHK.TRANS64 P0, [R0+URZ+0x80], R5 ;  /* 0x00008005000085a7 */ /* 0x000ea400080010ff */
[----:B--2---:R-:W-:Y:S05]  /*83b0*/  @!P0 BRA `(.L_x_117) ;  /* 0xfffffffc00f08947 */ /* 0x004fea000383ffff */
[----:B------:R-:W-:Y:S05]  /*83c0*/  BRA `(.L_x_118) ;  /* 0xffffffa000a07947 */ /* 0x000fea000383ffff */
.L_x_43:
[----:B-1----:R1:W2:Y:S02]  /*83d0*/  SYNCS.PHASECHK.TRANS64.TRYWAIT P1, [R0+URZ+0x70], R5 ;  /* 0x00007005000075a7 */ /* 0x0022a400080211ff */
[----:B--2---:R-:W-:Y:S05]  /*83e0*/  @!P1 NANOSLEEP.SYNCS 0x989680 ;  /* 0x009896800000995d */ /* 0x004fea0003900000 */
[----:B------:R-:W2:Y:S02]  /*83f0*/  @!P1 SYNCS.PHASECHK.TRANS64 P1, [R0+URZ+0x70], R5 ;  /* 0x00007005000095a7 */ /* 0x000ea400080210ff */
[----:B--2---:R-:W-:Y:S05]  /*8400*/  @!P1 BRA `(.L_x_43) ;  /* 0xfffffffc00f09947 */ /* 0x004fea000383ffff */
[----:B------:R-:W-:Y:S05]  /*8410*/  BRA `(.L_x_119) ;  /* 0xffffffa000d07947 */ /* 0x000fea000383ffff */
.L_x_46:
[----:B------:R-:W-:-:S07]  /*8420*/  MOV R0, UR5 ;  /* 0x0000000500007c02 */ /* 0x000fce0008000f00 */
.L_x_120:
[----:B-1----:R1:W2:Y:S02]  /*8430*/  SYNCS.PHASECHK.TRANS64.TRYWAIT P0, [R0+URZ+0x80], R3 ;  /* 0x00008003000075a7 */ /* 0x0022a400080011ff */
[----:B--2---:R-:W-:Y:S05]  /*8440*/  @!P0 NANOSLEEP.SYNCS 0x989680 ;  /* 0x009896800000895d */ /* 0x004fea0003900000 */
[----:B------:R-:W2:Y:S02]  /*8450*/  @!P0 SYNCS.PHASECHK.TRANS64 P0, [R0+URZ+0x80], R3 ;  /* 0x00008003000085a7 */ /* 0x000ea400080010ff */
[----:B--2---:R-:W-:Y:S05]  /*8460*/  @!P0 BRA `(.L_x_120) ;  /* 0xfffffffc00f08947 */ /* 0x004fea000383ffff */
[----:B------:R-:W-:Y:S05]  /*8470*/  BRA `(.L_x_45) ;  /* 0xffffffa400247947 */ /* 0x000fea000383ffff */
.L_x_53:
[----:B-1----:R1:W2:Y:S02]  /*8480*/  SYNCS.PHASECHK.TRANS64.TRYWAIT P1, [R0+URZ+0x70], R5 ;  /* 0x00007005000075a7 */ /* 0x0022a400080211ff */
[----:B--2---:R-:W-:Y:S05]  /*8490*/  @!P1 NANOSLEEP.SYNCS 0x989680 ;  /* 0x009896800000995d */ /* 0x004fea0003900000 */
[----:B------:R-:W2:Y:S02]  /*84a0*/  @!P1 SYNCS.PHASECHK.TRANS64 P1, [R0+URZ+0x70], R5 ;  /* 0x00007005000095a7 */ /* 0x000ea400080210ff */
[----:B--2---:R-:W-:Y:S05]  /*84b0*/  @!P1 BRA `(.L_x_53) ;  /* 0xfffffffc00f09947 */ /* 0x004fea000383ffff */
[----:B------:R-:W-:Y:S05]  /*84c0*/  BRA `(.L_x_121) ;  /* 0xffffffa8007c7947 */ /* 0x000fea000383ffff */
.L_x_54:
[----:B------:R-:W-:-:S07]  /*84d0*/  MOV R3, UR9 ;  /* 0x0000000900037c02 */ /* 0x000fce0008000f00 */
.L_x_122:
[----:B-1----:R1:W2:Y:S02]  /*84e0*/  SYNCS.PHASECHK.TRANS64.TRYWAIT P0, [R3+URZ+0xb0], R0 ;  /* 0x0000b000030075a7 */ /* 0x0022a400080011ff */
[----:B--2---:R-:W-:Y:S05]  /*84f0*/  @!P0 NANOSLEEP.SYNCS 0x989680 ;  /* 0x009896800000895d */ /* 0x004fea0003900000 */
[----:B------:R-:W2:Y:S02]  /*8500*/  @!P0 SYNCS.PHASECHK.TRANS64 P0, [R3+URZ+0xb0], R0 ;  /* 0x0000b000030085a7 */ /* 0x000ea400080010ff */
[----:B--2---:R-:W-:Y:S05]  /*8510*/  @!P0 BRA `(.L_x_122) ;  /* 0xfffffffc00f08947 */ /* 0x004fea000383ffff */
[----:B------:R-:W-:Y:S05]  /*8520*/  BRA `(.L_x_123) ;  /* 0xffffffa800b07947 */ /* 0x000fea000383ffff */
.L_x_57:
[----:B------:R-:W-:Y:S07]  /*8530*/  MOV R0, UR7 ;  /* 0x0000000700007c02 */ /* 0x000fee0008000f00 */
.L_x_124:
[----:B-1----:R1:W2:Y:S02]  /*8540*/  SYNCS.PHASECHK.TRANS64.TRYWAIT P0, [R0+URZ], R3 ;  /* 0x00000003000075a7 */ /* 0x0022a400080011ff */
[----:B--2---:R-:W-:Y:S05]  /*8550*/  @!P0 NANOSLEEP.SYNCS 0x989680 ;  /* 0x009896800000895d */ /* 0x004fea0003900000 */
[----:B------:R-:W2:Y:S02]  /*8560*/  @!P0 SYNCS.PHASECHK.TRANS64 P0, [R0+URZ], R3 ;  /* 0x00000003000085a7 */ /* 0x000ea400080010ff */
[----:B--2---:R-:W-:Y:S05]  /*8570*/  @!P0 BRA `(.L_x_124) ;  /* 0xfffffffc00f08947 */ /* 0x004fea000383ffff */
[----:B------:R-:W-:Y:S05]  /*8580*/  BRA `(.L_x_56) ;  /* 0xffffffa800d07947 */ /* 0x000fea000383ffff */
.L_x_60:
[----:B------:R-:W-:-:S07]  /*8590*/  MOV R0, UR5 ;  /* 0x0000000500007c02 */ /* 0x000fce0008000f00 */
.L_x_125:
[----:B--2---:R2:W3:Y:S02]  /*85a0*/  SYNCS.PHASECHK.TRANS64.TRYWAIT P0, [R0+URZ], R3 ;  /* 0x00000003000075a7 */ /* 0x0044e400080011ff */
[----:B---3--:R-:W-:Y:S05]  /*85b0*/  @!P0 NANOSLEEP.SYNCS 0x989680 ;  /* 0x009896800000895d */ /* 0x008fea0003900000 */
[----:B------:R-:W3:Y:S02]  /*85c0*/  @!P0 SYNCS.PHASECHK.TRANS64 P0, [R0+URZ], R3 ;  /* 0x00000003000085a7 */ /* 0x000ee400080010ff */
[----:B---3--:R-:W-:Y:S05]  /*85d0*/  @!P0 BRA `(.L_x_125) ;  /* 0xfffffffc00f08947 */ /* 0x008fea000383ffff */
[----:B------:R-:W-:Y:S05]  /*85e0*/  BRA `(.L_x_126) ;  /* 0xffffffac00707947 */ /* 0x000fea000383ffff */
.L_x_61:
[----:B------:R-:W-:-:S07]  /*85f0*/  MOV R0, UR5 ;  /* 0x0000000500007c02 */ /* 0x000fce0008000f00 */
.L_x_127:
[----:B--2---:R2:W3:Y:S02]  /*8600*/  SYNCS.PHASECHK.TRANS64.TRYWAIT P0, [R0+URZ], R3 ;  /* 0x00000003000075a7 */ /* 0x0044e400080011ff */
[----:B---3--:R-:W-:Y:S05]  /*8610*/  @!P0 NANOSLEEP.SYNCS 0x989680 ;  /* 0x009896800000895d */ /* 0x008fea0003900000 */
[----:B------:R-:W3:Y:S02]  /*8620*/  @!P0 SYNCS.PHASECHK.TRANS64 P0, [R0+URZ], R3 ;  /* 0x00000003000085a7 */ /* 0x000ee400080010ff */
[----:B---3--:R-:W-:Y:S05]  /*8630*/  @!P0 BRA `(.L_x_127) ;  /* 0xfffffffc00f08947 */ /* 0x008fea000383ffff */
[----:B------:R-:W-:Y:S05]  /*8640*/  BRA `(.L_x_128) ;  /* 0xffffffac007c7947 */ /* 0x000fea000383ffff */
.L_x_62:
[----:B------:R-:W-:-:S07]  /*8650*/  MOV R0, UR5 ;  /* 0x0000000500007c02 */ /* 0x000fce0008000f00 */
.L_x_129:
[----:B--2---:R2:W3:Y:S02]  /*8660*/  SYNCS.PHASECHK.TRANS64.TRYWAIT P0, [R0+URZ], R3 ;  /* 0x00000003000075a7 */ /* 0x0044e400080011ff */
[----:B---3--:R-:W-:Y:S05]  /*8670*/  @!P0 NANOSLEEP.SYNCS 0x989680 ;  /* 0x009896800000895d */ /* 0x008fea0003900000 */
[----:B------:R-:W3:Y:S02]  /*8680*/  @!P0 SYNCS.PHASECHK.TRANS64 P0, [R0+URZ], R3 ;  /* 0x00000003000085a7 */ /* 0x000ee400080010ff */
[----:B---3--:R-:W-:Y:S05]  /*8690*/  @!P0 BRA `(.L_x_129) ;  /* 0xfffffffc00f08947 */ /* 0x008fea000383ffff */
[----:B------:R-:W-:Y:S05]  /*86a0*/  BRA `(.L_x_130) ;  /* 0xffffffac00887947 */ /* 0x000fea000383ffff */
.L_x_63:
[----:B------:R-:W-:-:S07]  /*86b0*/  MOV R0, UR7 ;  /* 0x0000000700007c02 */ /* 0x000fce0008000f00 */
.L_x_131:
[----:B--2---:R2:W3:Y:S02]  /*86c0*/  SYNCS.PHASECHK.TRANS64.TRYWAIT P0, [R0+URZ], R3 ;  /* 0x00000003000075a7 */ /* 0x0044e400080011ff */
[----:B---3--:R-:W-:Y:S05]  /*86d0*/  @!P0 NANOSLEEP.SYNCS 0x989680 ;  /* 0x009896800000895d */ /* 0x008fea0003900000 */
[----:B------:R-:W3:Y:S02]  /*86e0*/  @!P0 SYNCS.PHASECHK.TRANS64 P0, [R0+URZ], R3 ;  /* 0x00000003000085a7 */ /* 0x000ee400080010ff */
[----:B---3--:R-:W-:Y:S05]  /*86f0*/  @!P0 BRA `(.L_x_131) ;  /* 0xfffffffc00f08947 */ /* 0x008fea000383ffff */
[----:B------:R-:W-:Y:S05]  /*8700*/  BRA `(.L_x_132) ;  /* 0xffffffac00947947 */ /* 0x000fea000383ffff */
.L_x_68:
[----:B--2---:R2:W3:Y:S02]  /*8710*/  SYNCS.PHASECHK.TRANS64.TRYWAIT P0, [R0+URZ+0x70], R3 ;  /* 0x00007003000075a7 */ /* 0x0044e400080011ff */
[----:B---3--:R-:W-:Y:S05]  /*8720*/  @!P0 NANOSLEEP.SYNCS 0x989680 ;  /* 0x009896800000895d */ /* 0x008fea0003900000 */
[----:B------:R-:W3:Y:S02]  /*8730*/  @!P0 SYNCS.PHASECHK.TRANS64 P0, [R0+URZ+0x70], R3 ;  /* 0x00007003000085a7 */ /* 0x000ee400080010ff */
[----:B---3--:R-:W-:Y:S05]  /*8740*/  @!P0 BRA `(.L_x_68) ;  /* 0xfffffffc00f08947 */ /* 0x008fea000383ffff */
[----:B------:R-:W-:Y:S05]  /*8750*/  BRA `(.L_x_133) ;  /* 0xffffffb000987947 */ /* 0x000fea000383ffff */
.L_x_71:
[----:B------:R-:W-:Y:S07]  /*8760*/  MOV R0, UR7 ;  /* 0x0000000700007c02 */ /* 0x000fee0008000f00 */
.L_x_134:
[----:B--2---:R2:W3:Y:S02]  /*8770*/  SYNCS.PHASECHK.TRANS64.TRYWAIT P0, [R0+URZ+0x68], R3 ;  /* 0x00006803000075a7 */ /* 0x0044e400080011ff */
[----:B---3--:R-:W-:Y:S05]  /*8780*/  @!P0 NANOSLEEP.SYNCS 0x989680 ;  /* 0x009896800000895d */ /* 0x008fea0003900000 */
[----:B------:R-:W3:Y:S02]  /*8790*/  @!P0 SYNCS.PHASECHK.TRANS64 P0, [R0+URZ+0x68], R3 ;  /* 0x00006803000085a7 */ /* 0x000ee400080010ff */
[----:B---3--:R-:W-:Y:S05]  /*87a0*/  @!P0 BRA `(.L_x_134) ;  /* 0xfffffffc00f08947 */ /* 0x008fea000383ffff */
[----:B------:R-:W-:Y:S05]  /*87b0*/  BRA `(.L_x_70) ;  /* 0xffffffb400787947 */ /* 0x000fea000383ffff */
.L_x_74:
[----:B--2---:R-:W-:Y:S07]  /*87c0*/  MOV R3, UR7 ;  /* 0x0000000700037c02 */ /* 0x004fee0008000f00 */
.L_x_135:
[----:B-1----:R1:W2:Y:S02]  /*87d0*/  SYNCS.PHASECHK.TRANS64.TRYWAIT P0, [R3+URZ+0x50], R12 ;  /* 0x0000500c030075a7 */ /* 0x0022a400080011ff */
[----:B--2---:R-:W-:Y:S05]  /*87e0*/  @!P0 NANOSLEEP.SYNCS 0x989680 ;  /* 0x009896800000895d */ /* 0x004fea0003900000 */
[----:B------:R-:W2:Y:S02]  /*87f0*/  @!P0 SYNCS.PHASECHK.TRANS64 P0, [R3+URZ+0x50], R12 ;  /* 0x0000500c030085a7 */ /* 0x000ea400080010ff */
[----:B--2---:R-:W-:Y:S05]  /*8800*/  @!P0 BRA `(.L_x_135) ;  /* 0xfffffffc00f08947 */ /* 0x004fea000383ffff */
[----:B------:R-:W-:Y:S05]  /*8810*/  BRA `(.L_x_136) ;  /* 0xffffffb400f07947 */ /* 0x000fea000383ffff */
.L_x_75:
[----:B------:R-:W-:Y:S07]  /*8820*/  MOV R3, UR7 ;  /* 0x0000000700037c02 */ /* 0x000fee0008000f00 */
.L_x_137:
[----:B-1----:R1:W2:Y:S02]  /*8830*/  SYNCS.PHASECHK.TRANS64.TRYWAIT P0, [R3+URZ+0x58], R12 ;  /* 0x0000580c030075a7 */ /* 0x0022a400080011ff */
[----:B--2---:R-:W-:Y:S05]  /*8840*/  @!P0 NANOSLEEP.SYNCS 0x989680 ;  /* 0x009896800000895d */ /* 0x004fea0003900000 */
[----:B------:R-:W2:Y:S02]  /*8850*/  @!P0 SYNCS.PHASECHK.TRANS64 P0, [R3+URZ+0x58], R12 ;  /* 0x0000580c030085a7 */ /* 0x000ea400080010ff */
[----:B--2---:R-:W-:Y:S05]  /*8860*/  @!P0 BRA `(.L_x_137) ;  /* 0xfffffffc00f08947 */ /* 0x004fea000383ffff */
[----:B------:R-:W-:Y:S05]  /*8870*/  BRA `(.L_x_138) ;  /* 0xffffffb800707947 */ /* 0x000fea000383ffff */
.L_x_77:
[----:B------:R-:W-:-:S07]  /*8880*/  MOV R0, UR7 ;  /* 0x0000000700007c02 */ /* 0x000fce0008000f00 */
.L_x_139:
[----:B-1----:R1:W3:Y:S02]  /*8890*/  SYNCS.PHASECHK.TRANS64.TRYWAIT P0, [R0+URZ+0x50], R3 ;  /* 0x00005003000075a7 */ /* 0x0022e400080011ff */
[----:B---3--:R-:W-:Y:S05]  /*88a0*/  @!P0 NANOSLEEP.SYNCS 0x989680 ;  /* 0x009896800000895d */ /* 0x008fea0003900000 */
[----:B------:R-:W3:Y:S02]  /*88b0*/  @!P0 SYNCS.PHASECHK.TRANS64 P0, [R0+URZ+0x50], R3 ;  /* 0x00005003000085a7 */ /* 0x000ee400080010ff */
[----:B---3--:R-:W-:Y:S05]  /*88c0*/  @!P0 BRA `(.L_x_139) ;  /* 0xfffffffc00f08947 */ /* 0x008fea000383ffff */
[----:B------:R-:W-:Y:S05]  /*88d0*/  BRA `(.L_x_140) ;  /* 0xffffffb800e07947 */ /* 0x000fea000383ffff */
.L_x_79:
[----:B--2---:R2:W4:Y:S02]  /*88e0*/  SYNCS.PHASECHK.TRANS64.TRYWAIT P0, [R0+URZ+0x70], R3 ;  /* 0x00007003000075a7 */ /* 0x00452400080011ff */
[----:B----4-:R-:W-:Y:S05]  /*88f0*/  @!P0 NANOSLEEP.SYNCS 0x989680 ;  /* 0x009896800000895d */ /* 0x010fea0003900000 */
[----:B------:R-:W4:Y:S02]  /*8900*/  @!P0 SYNCS.PHASECHK.TRANS64 P0, [R0+URZ+0x70], R3 ;  /* 0x00007003000085a7 */ /* 0x000f2400080010ff */
[----:B----4-:R-:W-:Y:S05]  /*8910*/  @!P0 BRA `(.L_x_79) ;  /* 0xfffffffc00f08947 */ /* 0x010fea000383ffff */
[----:B------:R-:W-:Y:S05]  /*8920*/  BRA `(.L_x_141) ;  /* 0xffffffbc00a87947 */ /* 0x000fea000383ffff */
.L_x_90:
[----:B-1----:R1:W3:Y:S02]  /*8930*/  SYNCS.PHASECHK.TRANS64.TRYWAIT P1, [R3+URZ+0x40], R0 ;  /* 0x00004000030075a7 */ /* 0x0022e400080211ff */
[----:B---3--:R-:W-:Y:S05]  /*8940*/  @!P1 NANOSLEEP.SYNCS 0x989680 ;  /* 0x009896800000995d */ /* 0x008fea0003900000 */
[----:B------:R-:W3:Y:S02]  /*8950*/  @!P1 SYNCS.PHASECHK.TRANS64 P1, [R3+URZ+0x40], R0 ;  /* 0x00004000030095a7 */ /* 0x000ee400080210ff */
[----:B---3--:R-:W-:Y:S05]  /*8960*/  @!P1 BRA `(.L_x_90) ;  /* 0xfffffffc00f09947 */ /* 0x008fea000383ffff */
[----:B------:R-:W-:Y:S05]  /*8970*/  BRA `(.L_x_89) ;  /* 0xffffffc800cc7947 */ /* 0x000fea000383ffff */
.L_x_92:
[----:B-1----:R1:W4:Y:S02]  /*8980*/  SYNCS.PHASECHK.TRANS64.TRYWAIT P0, [R207+URZ+0x90], R2 ;  /* 0x00009002cf0075a7 */ /* 0x00232400080011ff */
[----:B----4-:R-:W-:Y:S05]  /*8990*/  @!P0 NANOSLEEP.SYNCS 0x989680 ;  /* 0x009896800000895d */ /* 0x010fea0003900000 */
[----:B------:R-:W4:Y:S02]  /*89a0*/  @!P0 SYNCS.PHASECHK.TRANS64 P0, [R207+URZ+0x90], R2 ;  /* 0x00009002cf0085a7 */ /* 0x000f2400080010ff */
[----:B----4-:R-:W-:Y:S05]  /*89b0*/  @!P0 BRA `(.L_x_92) ;  /* 0xfffffffc00f08947 */ /* 0x010fea000383ffff */
[----:B------:R-:W-:Y:S05]  /*89c0*/  BRA `(.L_x_91) ;  /* 0xffffffcc00287947 */ /* 0x000fea000383ffff */
.L_x_101:
[----:B--2---:R2:W3:Y:S02]  /*89d0*/  SYNCS.PHASECHK.TRANS64.TRYWAIT P0, [R210+URZ+0x40], R3 ;  /* 0x00004003d20075a7 */ /* 0x0044e400080011ff */
[----:B---3--:R-:W-:Y:S05]  /*89e0*/  @!P0 NANOSLEEP.SYNCS 0x989680 ;  /* 0x009896800000895d */ /* 0x008fea0003900000 */
[----:B------:R-:W3:Y:S02]  /*89f0*/  @!P0 SYNCS.PHASECHK.TRANS64 P0, [R210+URZ+0x40], R3 ;  /* 0x00004003d20085a7 */ /* 0x000ee400080010ff */
[----:B---3--:R-:W-:Y:S05]  /*8a00*/  @!P0 BRA `(.L_x_101) ;  /* 0xfffffffc00f08947 */ /* 0x008fea000383ffff */
[----:B------:R-:W-:Y:S05]  /*8a10*/  BRA `(.L_x_100) ;  /* 0xffffffe000347947 */ /* 0x000fea000383ffff */
        .weak           $__internal_0_$__cuda_sm10x_tcgen05_guardrail_trap_col_being_dealloced_not_returned_by_alloc
        .type           $__internal_0_$__cuda_sm10x_tcgen05_guardrail_trap_col_being_dealloced_not_returned_by_alloc,@function
        .size           $__internal_0_$__cuda_sm10x_tcgen05_guardrail_trap_col_being_dealloced_not_returned_by_alloc,($__internal_1_$__cuda_sm10x_tcgen05_guardrail_trap_phase_invalid_during_alloc - $__internal_0_$__cuda_sm10x_tcgen05_guardrail_trap_col_being_dealloced_not_returned_by_alloc)
$__internal_0_$__cuda_sm10x_tcgen05_guardrail_trap_col_being_dealloced_not_returned_by_alloc:
[----:B------:R-:W-:Y:S05]  /*8a20*/  BPT.TRAP 0x1 ;  /* 0x000000040000795c */ /* 0x000fea0000300000 */
[----:B------:R-:W-:-:S04]  /*8a30*/  HFMA2 R3, -RZ, RZ, 0, 0 ;  /* 0x00000000ff037431 */ /* 0x000fc800000001ff */
[----:B------:R-:W-:Y:S05]  /*8a40*/  RET.REL.NODEC R2 `(_ZN7cutlass13device_kernelINS_4gemm6kernel13GemmUniversalIN4cute5tupleIJiiiiEEENS1_10collective13CollectiveMmaINS1_35MainloopSm100TmaUmmaWarpSpecializedILi4ELi2ELi4ENS5_IJNS4_1CILi1EEESB_SB_EEEEENS5_IJNSA_ILi128EEESE_NSA_ILi32EEEEEENS_12float_e4m3_tENS5_IJlSB_lEEESH_SI_NS4_8TiledMMAINS4_8MMA_AtomIJNS4_10MMA_TraitsINS4_19SM100_MMA_F8F6F4_SSEJSH_SH_fSE_SE_NS4_17integral_constantINS4_4UMMA5MajorELSP_0EEESQ_NSN_INSO_7ScaleInELSR_0EEESS_EEEEEENS4_6LayoutISC_NS5_IJNSA_ILi0EEESW_SW_EEEEENS5_IJNS4_10UnderscoreESZ_SZ_EEEEENS4_13SM90_TMA_LOADENS4_14ComposedLayoutINS4_7SwizzleILi1ELi4ELi3EEENS4_18smem_ptr_flag_bitsILi8EEENSV_INS5_IJNSA_ILi8EEESF_EEENS5_IJSF_SB_EEEEEEEvNS4_8identityES12_S1C_vS1D_EENS_8epilogue10collective18CollectiveEpilogueINS1F_23Sm100TmaWarpSpecializedILi2ELi2ELi64ELb0ELb0EEEJSG_NS5_IJNSV_ISE_SB_EENSV_INSA_ILi64EEESB_EEEEESH_SI_SH_SI_NS1F_6fusion15FusionCallbacksIS1J_NS1O_17LinearCombinationISH_fSH_fLNS_15FloatRoundStyleE2EEESG_S1N_JEEENS4_5SM1004TMEM4LOAD26SM100_TMEM_LOAD_32dp32b64xES12_NS13_INS14_ILi2ELi4ELi3EEES17_NSV_INS5_IJS18_S1L_EEENS5_IJS1L_SB_EEEEEEENS4_39AutoVectorizingCopyWithAssumedAlignmentILi128EEENS4_14SM90_TMA_STOREES22_S24_S24_EEEvvEEEEvNT_6ParamsE) ;  /* 0xffffff74026c7950 */ /* 0x000fea0003c3ffff */
        .weak           $__internal_1_$__cuda_sm10x_tcgen05_guardrail_trap_phase_invalid_during_alloc
        .type           $__internal_1_$__cuda_sm10x_tcgen05_guardrail_trap_phase_invalid_during_alloc,@function
        .size           $__internal_1_$__cuda_sm10x_tcgen05_guardrail_trap_phase_invalid_during_alloc,($__internal_2_$__cuda_sm10x_tcgen05_guardrail_trap_unallocated_columns_being_dealloced - $__internal_1_$__cuda_sm10x_tcgen05_guardrail_trap_phase_invalid_during_alloc)
$__internal_1_$__cuda_sm10x_tcgen05_guardrail_trap_phase_invalid_during_alloc:
[----:B------:R-:W-:Y:S05]  /*8a50*/  BPT.TRAP 0x1 ;  /* 0x000000040000795c */ /* 0x000fea0000300000 */
[----:B------:R-:W-:-:S04]  /*8a60*/  MOV R3, 0x0 ;  /* 0x0000000000037802 */ /* 0x000fc80000000f00 */
[----:B------:R-:W-:Y:S05]  /*8a70*/  RET.REL.NODEC R2 `(_ZN7cutlass13device_kernelINS_4gemm6kernel13GemmUniversalIN4cute5tupleIJiiiiEEENS1_10collective13CollectiveMmaINS1_35MainloopSm100TmaUmmaWarpSpecializedILi4ELi2ELi4ENS5_IJNS4_1CILi1EEESB_SB_EEEEENS5_IJNSA_ILi128EEESE_NSA_ILi32EEEEEENS_12float_e4m3_tENS5_IJlSB_lEEESH_SI_NS4_8TiledMMAINS4_8MMA_AtomIJNS4_10MMA_TraitsINS4_19SM100_MMA_F8F6F4_SSEJSH_SH_fSE_SE_NS4_17integral_constantINS4_4UMMA5MajorELSP_0EEESQ_NSN_INSO_7ScaleInELSR_0EEESS_EEEEEENS4_6LayoutISC_NS5_IJNSA_ILi0EEESW_SW_EEEEENS5_IJNS4_10UnderscoreESZ_SZ_EEEEENS4_13SM90_TMA_LOADENS4_14ComposedLayoutINS4_7SwizzleILi1ELi4ELi3EEENS4_18smem_ptr_flag_bitsILi8EEENSV_INS5_IJNSA_ILi8EEESF_EEENS5_IJSF_SB_EEEEEEEvNS4_8identityES12_S1C_vS1D_EENS_8epilogue10collective18CollectiveEpilogueINS1F_23Sm100TmaWarpSpecializedILi2ELi2ELi64ELb0ELb0EEEJSG_NS5_IJNSV_ISE_SB_EENSV_INSA_ILi64EEESB_EEEEESH_SI_SH_SI_NS1F_6fusion15FusionCallbacksIS1J_NS1O_17LinearCombinationISH_fSH_fLNS_15FloatRoundStyleE2EEESG_S1N_JEEENS4_5SM1004TMEM4LOAD26SM100_TMEM_LOAD_32dp32b64xES12_NS13_INS14_ILi2ELi4ELi3EEES17_NSV_INS5_IJS18_S1L_EEENS5_IJS1L_SB_EEEEEEENS4_39AutoVectorizingCopyWithAssumedAlignmentILi128EEENS4_14SM90_TMA_STOREES22_S24_S24_EEEvvEEEEvNT_6ParamsE) ;  /* 0xffffff7402607950 */ /* 0x000fea0003c3ffff */
        .weak           $__internal_2_$__cuda_sm10x_tcgen05_guardrail_trap_unallocated_columns_being_dealloced
        .type           $__internal_2_$__cuda_sm10x_tcgen05_guardrail_trap_unallocated_columns_being_dealloced,@function
        .size           $__internal_2_$__cuda_sm10x_tcgen05_guardrail_trap_unallocated_columns_being_dealloced,(.L_x_143 - $__internal_2_$__cuda_sm10x_tcgen05_guardrail_trap_unallocated_columns_being_dealloced)
$__internal_2_$__cuda_sm10x_tcgen05_guardrail_trap_unallocated_columns_being_dealloced:
[----:B------:R-:W-:Y:S05]  /*8a80*/  BPT.TRAP 0x1 ;  /* 0x000000040000795c */ /* 0x000fea0000300000 */
[----:B------:R-:W-:-:S04]  /*8a90*/  HFMA2 R3, -RZ, RZ, 0, 0 ;  /* 0x00000000ff037431 */ /* 0x000fc800000001ff */
[----:B------:R-:W-:Y:S05]  /*8aa0*/  RET.REL.NODEC R2 `(_ZN7cutlass13device_kernelINS_4gemm6kernel13GemmUniversalIN4cute5tupleIJiiiiEEENS1_10collective13CollectiveMmaINS1_35MainloopSm100TmaUmmaWarpSpecializedILi4ELi2ELi4ENS5_IJNS4_1CILi1EEESB_SB_EEEEENS5_IJNSA_ILi128EEESE_NSA_ILi32EEEEEENS_12float_e4m3_tENS5_IJlSB_lEEESH_SI_NS4_8TiledMMAINS4_8MMA_AtomIJNS4_10MMA_TraitsINS4_19SM100_MMA_F8F6F4_SSEJSH_SH_fSE_SE_NS4_17integral_constantINS4_4UMMA5MajorELSP_0EEESQ_NSN_INSO_7ScaleInELSR_0EEESS_EEEEEENS4_6LayoutISC_NS5_IJNSA_ILi0EEESW_SW_EEEEENS5_IJNS4_10UnderscoreESZ_SZ_EEEEENS4_13SM90_TMA_LOADENS4_14ComposedLayoutINS4_7SwizzleILi1ELi4ELi3EEENS4_18smem_ptr_flag_bitsILi8EEENSV_INS5_IJNSA_ILi8EEESF_EEENS5_IJSF_SB_EEEEEEEvNS4_8identityES12_S1C_vS1D_EENS_8epilogue10collective18CollectiveEpilogueINS1F_23Sm100TmaWarpSpecializedILi2ELi2ELi64ELb0ELb0EEEJSG_NS5_IJNSV_ISE_SB_EENSV_INSA_ILi64EEESB_EEEEESH_SI_SH_SI_NS1F_6fusion15FusionCallbacksIS1J_NS1O_17LinearCombinationISH_fSH_fLNS_15FloatRoundStyleE2EEESG_S1N_JEEENS4_5SM1004TMEM4LOAD26SM100_TMEM_LOAD_32dp32b64xES12_NS13_INS14_ILi2ELi4ELi3EEES17_NSV_INS5_IJS18_S1L_EEENS5_IJS1L_SB_EEEEEEENS4_39AutoVectorizingCopyWithAssumedAlignmentILi128EEENS4_14SM90_TMA_STOREES22_S24_S24_EEEvvEEEEvNT_6ParamsE) ;  /* 0xffffff7402547950 */ /* 0x000fea0003c3ffff */
.L_x_142:
[----:B------:R-:W-:-:S00]  /*8ab0*/  BRA `(.L_x_142) ;  /* 0xfffffffc00fc7947 */ /* 0x000fc0000383ffff */
[----:B------:R-:W-:-:S00]  /*8ac0*/  NOP ;  /* 0x0000000000007918 */ /* 0x000fc00000000000 */
        /* <DEDUP_REMOVED lines=11> */
.L_x_143:


//--------------------- .nv.global.init           --------------------------
	.section	.nv.global.init,"aw",@progbits
.nv.global.init:
	.type		$str$27,@object
	.size		$str$27,($str$28 - $str$27)
$str$27:
        /*0000*/ 	.byte	0x28, 0x61, 0x64, 0x64, 0x72, 0x65, 0x73, 0x73, 0x20, 0x26, 0x20, 0x6d, 0x61, 0x73, 0x6b, 0x29
        /*0010*/ 	.byte	0x20, 0x3d, 0x3d, 0x20, 0x30, 0x00
	.type		$str$28,@object
	.size		$str$28,($str$26 - $str$28)
$str$28:
        /*0016*/ 	.byte	0x2f, 0x74, 0x6d, 0x70, 0x2f, 0x63, 0x75, 0x74, 0x6c, 0x61, 0x73, 0x73, 0x5f, 0x73, 0x77, 0x65
        /*0026*/ 	.byte	0x65, 0x70, 0x5f, 0x73, 0x72, 0x63, 0x2f, 0x69, 0x6e, 0x63, 0x6c, 0x75, 0x64, 0x65, 0x2f, 0x63
        /*0036*/ 	.byte	0x75, 0x74, 0x65, 0x2f, 0x70, 0x6f, 0x69, 0x6e, 0x74, 0x65, 0x72, 0x5f, 0x66, 0x6c, 0x61, 0x67
        /*0046*/ 	.byte	0x67, 0x65, 0x64, 0x2e, 0x68, 0x70, 0x70, 0x00
	.type		$str$26,@object
	.size		$str$26,($str$25 - $str$26)
$str$26:
        /*004e*/ 	.byte	0x2f, 0x74, 0x6d, 0x70, 0x2f, 0x63, 0x75, 0x74, 0x6c, 0x61, 0x73, 0x73, 0x5f, 0x73, 0x77, 0x65
        /*005e*/ 	.byte	0x65, 0x70, 0x5f, 0x73, 0x72, 0x63, 0x2f, 0x69, 0x6e, 0x63, 0x6c, 0x75, 0x64, 0x65, 0x2f, 0x63
        /*006e*/ 	.byte	0x75, 0x74, 0x65, 0x2f, 0x61, 0x74, 0x6f, 0x6d, 0x2f, 0x63, 0x6f, 0x70, 0x79, 0x5f, 0x74, 0x72
        /*007e*/ 	.byte	0x61, 0x69, 0x74, 0x73, 0x5f, 0x73, 0x6d, 0x31, 0x30, 0x30, 0x2e, 0x68, 0x70, 0x70, 0x00
	.type		$str$25,@object
	.size		$str$25,(__unnamed_1 - $str$25)
$str$25:
        /*008d*/ 	.byte	0x28, 0x28, 0x75, 0x69, 0x6e, 0x74, 0x33, 0x32, 0x5f, 0x74, 0x28, 0x74, 0x68, 0x72, 0x65, 0x61
        /*009d*/ 	.byte	0x64, 0x49, 0x64, 0x78, 0x2e, 0x78, 0x29, 0x20, 0x2f, 0x20, 0x33, 0x32, 0x29, 0x20, 0x25, 0x20
        /*00ad*/ 	.byte	0x34, 0x29, 0x20, 0x3d, 0x3d, 0x20, 0x28, 0x28, 0x28, 0x74, 0x6d, 0x65, 0x6d, 0x5f, 0x61, 0x64
        /*00bd*/ 	.byte	0x64, 0x72, 0x20, 0x3e, 0x3e, 0x20, 0x31, 0x36, 0x29, 0x20, 0x2f, 0x20, 0x33, 0x32, 0x29, 0x20
        /*00cd*/ 	.byte	0x25, 0x20, 0x34, 0x29, 0x00
	.type		__unnamed_1,@object
	.size		__unnamed_1,(__unnamed_2 - __unnamed_1)
__unnamed_1:
        /*00d2*/ 	.byte	0x61, 0x75, 0x74, 0x6f, 0x20, 0x63, 0x75, 0x74, 0x65, 0x3a, 0x3a, 0x61, 0x73, 0x5f, 0x70, 0x6f
        /* <DEDUP_REMOVED lines=24> */
        /*0262*/ 	.byte	0x43, 0x3c, 0x38, 0x31, 0x39, 0x32, 0x3e, 0x3e, 0x3e, 0x3e, 0x5d, 0x00
	.type		__unnamed_2,@object
	.size		__unnamed_2,(.L_2 - __unnamed_2)
__unnamed_2:
        /* <DEDUP_REMOVED lines=42> */
        /*050e*/ 	.byte	0x3e, 0x3e, 0x3e, 0x3e, 0x5d, 0x00
.L_2:


//--------------------- .nv.shared._ZN7cutlass13device_kernelINS_4gemm6kernel13GemmUniversalIN4cute5tupleIJiiiiEEENS1_10collective13CollectiveMmaINS1_35MainloopSm100TmaUmmaWarpSpecializedILi4ELi2ELi4ENS5_IJNS4_1CILi1EEESB_SB_EEEEENS5_IJNSA_ILi128EEESE_NSA_ILi32EEEEEENS_12float_e4m3_tENS5_IJlSB_lEEESH_SI_NS4_8TiledMMAINS4_8MMA_AtomIJNS4_10MMA_TraitsINS4_19SM100_MMA_F8F6F4_SSEJSH_SH_fSE_SE_NS4_17integral_constantINS4_4UMMA5MajorELSP_0EEESQ_NSN_INSO_7ScaleInELSR_0EEESS_EEEEEENS4_6LayoutISC_NS5_IJNSA_ILi0EEESW_SW_EEEEENS5_IJNS4_10UnderscoreESZ_SZ_EEEEENS4_13SM90_TMA_LOADENS4_14ComposedLayoutINS4_7SwizzleILi1ELi4ELi3EEENS4_18smem_ptr_flag_bitsILi8EEENSV_INS5_IJNSA_ILi8EEESF_EEENS5_IJSF_SB_EEEEEEEvNS4_8identityES12_S1C_vS1D_EENS_8epilogue10collective18CollectiveEpilogueINS1F_23Sm100TmaWarpSpecializedILi2ELi2ELi64ELb0ELb0EEEJSG_NS5_IJNSV_ISE_SB_EENSV_INSA_ILi64EEESB_EEEEESH_SI_SH_SI_NS1F_6fusion15FusionCallbacksIS1J_NS1O_17LinearCombinationISH_fSH_fLNS_15FloatRoundStyleE2EEESG_S1N_JEEENS4_5SM1004TMEM4LOAD26SM100_TMEM_LOAD_32dp32b64xES12_NS13_INS14_ILi2ELi4ELi3EEES17_NSV_INS5_IJS18_S1L_EEENS5_IJS1L_SB_EEEEEEENS4_39AutoVectorizingCopyWithAssumedAlignmentILi128EEENS4_14SM90_TMA_STOREES22_S24_S24_EEEvvEEEEvNT_6ParamsE --------------------------
	.section	.nv.shared._ZN7cutlass13device_kernelINS_4gemm6kernel13GemmUniversalIN4cute5tupleIJiiiiEEENS1_10collective13CollectiveMmaINS1_35MainloopSm100TmaUmmaWarpSpecializedILi4ELi2ELi4ENS5_IJNS4_1CILi1EEESB_SB_EEEEENS5_IJNSA_ILi128EEESE_NSA_ILi32EEEEEENS_12float_e4m3_tENS5_IJlSB_lEEESH_SI_NS4_8TiledMMAINS4_8MMA_AtomIJNS4_10MMA_TraitsINS4_19SM100_MMA_F8F6F4_SSEJSH_SH_fSE_SE_NS4_17integral_constantINS4_4UMMA5MajorELSP_0EEESQ_NSN_INSO_7ScaleInELSR_0EEESS_EEEEEENS4_6LayoutISC_NS5_IJNSA_ILi0EEESW_SW_EEEEENS5_IJNS4_10UnderscoreESZ_SZ_EEEEENS4_13SM90_TMA_LOADENS4_14ComposedLayoutINS4_7SwizzleILi1ELi4ELi3EEENS4_18smem_ptr_flag_bitsILi8EEENSV_INS5_IJNSA_ILi8EEESF_EEENS5_IJSF_SB_EEEEEEEvNS4_8identityES12_S1C_vS1D_EENS_8epilogue10collective18CollectiveEpilogueINS1F_23Sm100TmaWarpSpecializedILi2ELi2ELi64ELb0ELb0EEEJSG_NS5_IJNSV_ISE_SB_EENSV_INSA_ILi64EEESB_EEEEESH_SI_SH_SI_NS1F_6fusion15FusionCallbacksIS1J_NS1O_17LinearCombinationISH_fSH_fLNS_15FloatRoundStyleE2EEESG_S1N_JEEENS4_5SM1004TMEM4LOAD26SM100_TMEM_LOAD_32dp32b64xES12_NS13_INS14_ILi2ELi4ELi3EEES17_NSV_INS5_IJS18_S1L_EEENS5_IJS1L_SB_EEEEEEENS4_39AutoVectorizingCopyWithAssumedAlignmentILi128EEENS4_14SM90_TMA_STOREES22_S24_S24_EEEvvEEEEvNT_6ParamsE,"aw",@nobits
	.sectionflags	@""
	.align	16
	.zero		1024


//--------------------- .nv.shared.reserved.0     --------------------------
	.section	.nv.shared.reserved.0,"aw",@nobits
	.weak		__nv_reservedSMEM_offset_0_alias
	.size		__nv_reservedSMEM_offset_0_alias, 0, 64
	.other		__nv_reservedSMEM_offset_0_alias,@"STO_CUDA_RESERVED_SHARED STV_DEFAULT"
__nv_reservedSMEM_offset_0_alias:
	.zero		0
.nv.shared.reserved.0:
	.zero		64
	.weak		__nv_reservedSMEM_tcgen05_partition
	.type		__nv_reservedSMEM_tcgen05_partition,@object
	.size		__nv_reservedSMEM_tcgen05_partition,(.L_0 - __nv_reservedSMEM_tcgen05_partition)
__nv_reservedSMEM_tcgen05_partition:
	.zero		32
.L_0:


//--------------------- .nv.global                --------------------------
	.section	.nv.global,"aw",@nobits
.nv.global:
	.type		_ZN39_INTERNAL_85c6c7a3_4_k_cu_4ca75d38_76294cute1_E,@object
	.size		_ZN39_INTERNAL_85c6c7a3_4_k_cu_4ca75d38_76294cute1_E,(_ZN39_INTERNAL_85c6c7a3_4_k_cu_4ca75d38_76294cuda3std3__45__cpo6cbeginE - _ZN39_INTERNAL_85c6c7a3_4_k_cu_4ca75d38_76294cute1_E)
_ZN39_INTERNAL_85c6c7a3_4_k_cu_4ca75d38_76294cute1_E:
	.zero		1
	.type		_ZN39_INTERNAL_85c6c7a3_4_k_cu_4ca75d38_76294cuda3std3__45__cpo6cbeginE,@object
	.size		_ZN39_INTERNAL_85c6c7a3_4_k_cu_4ca75d38_76294cuda3std3__45__cpo6cbeginE,(_ZN39_INTERNAL_85c6c7a3_4_k_cu_4ca75d38_76294cuda3std3__48in_placeE - _ZN39_INTERNAL_85c6c7a3_4_k_cu_4ca75d38_76294cuda3std3__45__cpo6cbeginE)
_ZN39_INTERNAL_85c6c7a3_4_k_cu_4ca75d38_76294cuda3std3__45__cpo6cbeginE:
	.zero		1
	.type		_ZN39_INTERNAL_85c6c7a3_4_k_cu_4ca75d38_76294cuda3std3__48in_placeE,@object
	.size		_ZN39_INTERNAL_85c6c7a3_4_k_cu_4ca75d38_76294cuda3std3__48in_placeE,(_ZN39_INTERNAL_85c6c7a3_4_k_cu_4ca75d38_76294cuda3std6ranges3__45__cpo9iter_moveE - _ZN39_INTERNAL_85c6c7a3_4_k_cu_4ca75d38_76294cuda3std3__48in_placeE)
_ZN39_INTERNAL_85c6c7a3_4_k_cu_4ca75d38_76294cuda3std3__48in_placeE:
	.zero		1
	.type		_ZN39_INTERNAL_85c6c7a3_4_k_cu_4ca75d38_76294cuda3std6ranges3__45__cpo9iter_moveE,@object
	.size		_ZN39_INTERNAL_85c6c7a3_4_k_cu_4ca75d38_76294cuda3std6ranges3__45__cpo9iter_moveE,(_ZN39_INTERNAL_85c6c7a3_4_k_cu_4ca75d38_76294cuda3std3__45__cpo5beginE - _ZN39_INTERNAL_85c6c7a3_4_k_cu_4ca75d38_76294cuda3std6ranges3__45__cpo9iter_moveE)
_ZN39_INTERNAL_85c6c7a3_4_k_cu_4ca75d38_76294cuda3std6ranges3__45__cpo9iter_moveE:
	.zero		1
	.type		_ZN39_INTERNAL_85c6c7a3_4_k_cu_4ca75d38_76294cuda3std3__45__cpo5beginE,@object
	.size		_ZN39_INTERNAL_85c6c7a3_4_k_cu_4ca75d38_76294cuda3std3__45__cpo5beginE,(_ZN39_INTERNAL_85c6c7a3_4_k_cu_4ca75d38_76294cuda3std3__441_GLOBAL__N__85c6c7a3_4_k_cu_4ca75d38_76296ignoreE - _ZN39_INTERNAL_85c6c7a3_4_k_cu_4ca75d38_76294cuda3std3__45__cpo5beginE)
_ZN39_INTERNAL_85c6c7a3_4_k_cu_4ca75d38_76294cuda3std3__45__cpo5beginE:
	.zero		1
	.type		_ZN39_INTERNAL_85c6c7a3_4_k_cu_4ca75d38_76294cuda3std3__441_GLOBAL__N__85c6c7a3_4_k_cu_4ca75d38_76296ignoreE,@object
	.size		_ZN39_INTERNAL_85c6c7a3_4_k_cu_4ca75d38_76294cuda3std3__441_GLOBAL__N__85c6c7a3_4_k_cu_4ca75d38_76296ignoreE,(_ZN39_INTERNAL_85c6c7a3_4_k_cu_4ca75d38_76294cute7productE - _ZN39_INTERNAL_85c6c7a3_4_k_cu_4ca75d38_76294cuda3std3__441_GLOBAL__N__85c6c7a3_4_k_cu_4ca75d38_76296ignoreE)
_ZN39_INTERNAL_85c6c7a3_4_k_cu_4ca75d38_76294cuda3std3__441_GLOBAL__N__85c6c7a3_4_k_cu_4ca75d38_76296ignoreE:
	.zero		1
	.type		_ZN39_INTERNAL_85c6c7a3_4_k_cu_4ca75d38_76294cute7productE,@object
	.size		_ZN39_INTERNAL_85c6c7a3_4_k_cu_4ca75d38_76294cute7productE,(_ZN39_INTERNAL_85c6c7a3_4_k_cu_4ca75d38_76294cuda3std3__45__cpo3endE - _ZN39_INTERNAL_85c6c7a3_4_k_cu_4ca75d38_76294cute7productE)
_ZN39_INTERNAL_85c6c7a3_4_k_cu_4ca75d38_76294cute7productE:
	.zero		1
	.type		_ZN39_INTERNAL_85c6c7a3_4_k_cu_4ca75d38_76294cuda3std3__45__cpo3endE,@object
	.size		_ZN39_INTERNAL_85c6c7a3_4_k_cu_4ca75d38_76294cuda3std3__45__cpo3endE,(_ZN39_INTERNAL_85c6c7a3_4_k_cu_4ca75d38_76294cuda3std3__419piecewise_constructE - _ZN39_INTERNAL_85c6c7a3_4_k_cu_4ca75d38_76294cuda3std3__45__cpo3endE)
_ZN39_INTERNAL_85c6c7a3_4_k_cu_4ca75d38_76294cuda3std3__45__cpo3endE:
	.zero		1
	.type		_ZN39_INTERNAL_85c6c7a3_4_k_cu_4ca75d38_76294cuda3std3__419piecewise_constructE,@object
	.size		_ZN39_INTERNAL_85c6c7a3_4_k_cu_4ca75d38_76294cuda3std3__419piecewise_constructE,(_ZN39_INTERNAL_85c6c7a3_4_k_cu_4ca75d38_76294cuda3std3__45__cpo4cendE - _ZN39_INTERNAL_85c6c7a3_4_k_cu_4ca75d38_76294cuda3std3__419piecewise_constructE)
_ZN39_INTERNAL_85c6c7a3_4_k_cu_4ca75d38_76294cuda3std3__419piecewise_constructE:
	.zero		1
	.type		_ZN39_INTERNAL_85c6c7a3_4_k_cu_4ca75d38_76294cuda3std3__45__cpo4cendE,@object
	.size		_ZN39_INTERNAL_85c6c7a3_4_k_cu_4ca75d38_76294cuda3std3__45__cpo4cendE,(_ZN39_INTERNAL_85c6c7a3_4_k_cu_4ca75d38_76294cuda3std6ranges3__45__cpo4swapE - _ZN39_INTERNAL_85c6c7a3_4_k_cu_4ca75d38_76294cuda3std3__45__cpo4cendE)
_ZN39_INTERNAL_85c6c7a3_4_k_cu_4ca75d38_76294cuda3std3__45__cpo4cendE:
	.zero		1
	.type		_ZN39_INTERNAL_85c6c7a3_4_k_cu_4ca75d38_76294cuda3std6ranges3__45__cpo4swapE,@object
	.size		_ZN39_INTERNAL_85c6c7a3_4_k_cu_4ca75d38_76294cuda3std6ranges3__45__cpo4swapE,(.L_10 - _ZN39_INTERNAL_85c6c7a3_4_k_cu_4ca75d38_76294cuda3std6ranges3__45__cpo4swapE)
_ZN39_INTERNAL_85c6c7a3_4_k_cu_4ca75d38_76294cuda3std6ranges3__45__cpo4swapE:
	.zero		1
.L_10:


//--------------------- .nv.constant0._ZN7cutlass13device_kernelINS_4gemm6kernel13GemmUniversalIN4cute5tupleIJiiiiEEENS1_10collective13CollectiveMmaINS1_35MainloopSm100TmaUmmaWarpSpecializedILi4ELi2ELi4ENS5_IJNS4_1CILi1EEESB_SB_EEEEENS5_IJNSA_ILi128EEESE_NSA_ILi32EEEEEENS_12float_e4m3_tENS5_IJlSB_lEEESH_SI_NS4_8TiledMMAINS4_8MMA_AtomIJNS4_10MMA_TraitsINS4_19SM100_MMA_F8F6F4_SSEJSH_SH_fSE_SE_NS4_17integral_constantINS4_4UMMA5MajorELSP_0EEESQ_NSN_INSO_7ScaleInELSR_0EEESS_EEEEEENS4_6LayoutISC_NS5_IJNSA_ILi0EEESW_SW_EEEEENS5_IJNS4_10UnderscoreESZ_SZ_EEEEENS4_13SM90_TMA_LOADENS4_14ComposedLayoutINS4_7SwizzleILi1ELi4ELi3EEENS4_18smem_ptr_flag_bitsILi8EEENSV_INS5_IJNSA_ILi8EEESF_EEENS5_IJSF_SB_EEEEEEEvNS4_8identityES12_S1C_vS1D_EENS_8epilogue10collective18CollectiveEpilogueINS1F_23Sm100TmaWarpSpecializedILi2ELi2ELi64ELb0ELb0EEEJSG_NS5_IJNSV_ISE_SB_EENSV_INSA_ILi64EEESB_EEEEESH_SI_SH_SI_NS1F_6fusion15FusionCallbacksIS1J_NS1O_17LinearCombinationISH_fSH_fLNS_15FloatRoundStyleE2EEESG_S1N_JEEENS4_5SM1004TMEM4LOAD26SM100_TMEM_LOAD_32dp32b64xES12_NS13_INS14_ILi2ELi4ELi3EEES17_NSV_INS5_IJS18_S1L_EEENS5_IJS1L_SB_EEEEEEENS4_39AutoVectorizingCopyWithAssumedAlignmentILi128EEENS4_14SM90_TMA_STOREES22_S24_S24_EEEvvEEEEvNT_6ParamsE --------------------------
	.section	.nv.constant0._ZN7cutlass13device_kernelINS_4gemm6kernel13GemmUniversalIN4cute5tupleIJiiiiEEENS1_10collective13CollectiveMmaINS1_35MainloopSm100TmaUmmaWarpSpecializedILi4ELi2ELi4ENS5_IJNS4_1CILi1EEESB_SB_EEEEENS5_IJNSA_ILi128EEESE_NSA_ILi32EEEEEENS_12float_e4m3_tENS5_IJlSB_lEEESH_SI_NS4_8TiledMMAINS4_8MMA_AtomIJNS4_10MMA_TraitsINS4_19SM100_MMA_F8F6F4_SSEJSH_SH_fSE_SE_NS4_17integral_constantINS4_4UMMA5MajorELSP_0EEESQ_NSN_INSO_7ScaleInELSR_0EEESS_EEEEEENS4_6LayoutISC_NS5_IJNSA_ILi0EEESW_SW_EEEEENS5_IJNS4_10UnderscoreESZ_SZ_EEEEENS4_13SM90_TMA_LOADENS4_14ComposedLayoutINS4_7SwizzleILi1ELi4ELi3EEENS4_18smem_ptr_flag_bitsILi8EEENSV_INS5_IJNSA_ILi8EEESF_EEENS5_IJSF_SB_EEEEEEEvNS4_8identityES12_S1C_vS1D_EENS_8epilogue10collective18CollectiveEpilogueINS1F_23Sm100TmaWarpSpecializedILi2ELi2ELi64ELb0ELb0EEEJSG_NS5_IJNSV_ISE_SB_EENSV_INSA_ILi64EEESB_EEEEESH_SI_SH_SI_NS1F_6fusion15FusionCallbacksIS1J_NS1O_17LinearCombinationISH_fSH_fLNS_15FloatRoundStyleE2EEESG_S1N_JEEENS4_5SM1004TMEM4LOAD26SM100_TMEM_LOAD_32dp32b64xES12_NS13_INS14_ILi2ELi4ELi3EEES17_NSV_INS5_IJS18_S1L_EEENS5_IJS1L_SB_EEEEEEENS4_39AutoVectorizingCopyWithAssumedAlignmentILi128EEENS4_14SM90_TMA_STOREES22_S24_S24_EEEvvEEEEvNT_6ParamsE,"a",@progbits
	.sectionflags	@""
	.align	4
.nv.constant0._ZN7cutlass13device_kernelINS_4gemm6kernel13GemmUniversalIN4cute5tupleIJiiiiEEENS1_10collective13CollectiveMmaINS1_35MainloopSm100TmaUmmaWarpSpecializedILi4ELi2ELi4ENS5_IJNS4_1CILi1EEESB_SB_EEEEENS5_IJNSA_ILi128EEESE_NSA_ILi32EEEEEENS_12float_e4m3_tENS5_IJlSB_lEEESH_SI_NS4_8TiledMMAINS4_8MMA_AtomIJNS4_10MMA_TraitsINS4_19SM100_MMA_F8F6F4_SSEJSH_SH_fSE_SE_NS4_17integral_constantINS4_4UMMA5MajorELSP_0EEESQ_NSN_INSO_7ScaleInELSR_0EEESS_EEEEEENS4_6LayoutISC_NS5_IJNSA_ILi0EEESW_SW_EEEEENS5_IJNS4_10UnderscoreESZ_SZ_EEEEENS4_13SM90_TMA_LOADENS4_14ComposedLayoutINS4_7SwizzleILi1ELi4ELi3EEENS4_18smem_ptr_flag_bitsILi8EEENSV_INS5_IJNSA_ILi8EEESF_EEENS5_IJSF_SB_EEEEEEEvNS4_8identityES12_S1C_vS1D_EENS_8epilogue10collective18CollectiveEpilogueINS1F_23Sm100TmaWarpSpecializedILi2ELi2ELi64ELb0ELb0EEEJSG_NS5_IJNSV_ISE_SB_EENSV_INSA_ILi64EEESB_EEEEESH_SI_SH_SI_NS1F_6fusion15FusionCallbacksIS1J_NS1O_17LinearCombinationISH_fSH_fLNS_15FloatRoundStyleE2EEESG_S1N_JEEENS4_5SM1004TMEM4LOAD26SM100_TMEM_LOAD_32dp32b64xES12_NS13_INS14_ILi2ELi4ELi3EEES17_NSV_INS5_IJS18_S1L_EEENS5_IJS1L_SB_EEEEEEENS4_39AutoVectorizingCopyWithAssumedAlignmentILi128EEENS4_14SM90_TMA_STOREES22_S24_S24_EEEvvEEEEvNT_6ParamsE:
	.zero		2944


//--------------------- SYMBOLS --------------------------

	.type		.nv.reservedSmem.offset0,@object
	.size		.nv.reservedSmem.offset0,0x4
	.type		.nv.reservedSmem.cap,@object
	.size		.nv.reservedSmem.cap,0x4
	.type		__assertfail,@function
